//
// Generated by NVIDIA NVVM Compiler
//
// Compiler Build ID: CL-36424714
// Cuda compilation tools, release 13.0, V13.0.88
// Based on NVVM 20.0.0
//

.version 9.0
.target sm_100
.address_size 64

	// .globl	_Z18normal_init_kernelP17curandStateXORWOWf
.global .align 4 .b8 precalc_xorwow_matrix[102400];
.global .align 4 .b8 precalc_xorwow_offset_matrix[102400];
.global .align 4 .b8 mrg32k3aM1[2304];
.global .align 4 .b8 mrg32k3aM2[2304];
.global .align 4 .b8 mrg32k3aM1SubSeq[2016];
.global .align 4 .b8 mrg32k3aM2SubSeq[2016];
.global .align 4 .b8 mrg32k3aM1Seq[2304];
.global .align 4 .b8 mrg32k3aM2Seq[2304];
.const .align 8 .b8 __cr_lgamma_table[72];

.visible .entry _Z18normal_init_kernelP17curandStateXORWOWf(
	.param .u64 .ptr .align 1 _Z18normal_init_kernelP17curandStateXORWOWf_param_0,
	.param .f32 _Z18normal_init_kernelP17curandStateXORWOWf_param_1
)
{
	.reg .pred 	%p<24>;
	.reg .b32 	%r<413>;
	.reg .b32 	%f<2>;
	.reg .b64 	%rd<19>;

	ld.param.u64 	%rd8, [_Z18normal_init_kernelP17curandStateXORWOWf_param_0];
	ld.param.f32 	%f1, [_Z18normal_init_kernelP17curandStateXORWOWf_param_1];
	cvta.to.global.u64 	%rd9, %rd8;
	mov.u32 	%r182, %tid.x;
	mov.u32 	%r183, %ctaid.x;
	mov.u32 	%r184, %ntid.x;
	mad.lo.s32 	%r185, %r183, %r184, %r182;
	cvt.rzi.u64.f32 	%rd10, %f1;
	cvt.s64.s32 	%rd18, %r185;
	mul.wide.s32 	%rd11, %r185, 48;
	add.s64 	%rd2, %rd9, %rd11;
	cvt.u32.u64 	%r186, %rd10;
	xor.b32  	%r187, %r186, -1429050551;
	mul.lo.s32 	%r188, %r187, 1099087573;
	{ .reg .b32 tmp; mov.b64 {tmp, %r189}, %rd10; }
	xor.b32  	%r190, %r189, -136515619;
	mul.lo.s32 	%r191, %r190, -1703105765;
	add.s32 	%r192, %r188, %r191;
	add.s32 	%r193, %r192, 6615241;
	add.s32 	%r194, %r188, 123456789;
	st.global.v2.u32 	[%rd2], {%r193, %r194};
	xor.b32  	%r195, %r188, 362436069;
	add.s32 	%r196, %r191, 521288629;
	st.global.v2.u32 	[%rd2+8], {%r195, %r196};
	xor.b32  	%r197, %r191, 88675123;
	add.s32 	%r198, %r188, 5783321;
	st.global.v2.u32 	[%rd2+16], {%r197, %r198};
	setp.eq.s32 	%p1, %r185, 0;
	@%p1 bra 	$L__BB0_42;
	mov.b32 	%r319, 0;
$L__BB0_2:
	and.b64  	%rd4, %rd18, 3;
	setp.eq.s64 	%p2, %rd4, 0;
	@%p2 bra 	$L__BB0_41;
	mul.wide.u32 	%rd12, %r319, 3200;
	mov.u64 	%rd13, precalc_xorwow_matrix;
	add.s64 	%rd5, %rd13, %rd12;
	cvt.u32.u64 	%r2, %rd4;
	mov.b32 	%r320, 0;
$L__BB0_4:
	mov.b32 	%r333, 0;
	mov.u32 	%r334, %r333;
	mov.u32 	%r335, %r333;
	mov.u32 	%r336, %r333;
	mov.u32 	%r337, %r333;
	mov.u32 	%r326, %r333;
$L__BB0_5:
	mul.wide.u32 	%rd14, %r326, 4;
	add.s64 	%rd15, %rd2, %rd14;
	ld.global.u32 	%r10, [%rd15+4];
	shl.b32 	%r11, %r326, 5;
	mov.b32 	%r332, 0;
$L__BB0_6:
	.pragma "nounroll";
	shr.u32 	%r203, %r10, %r332;
	and.b32  	%r204, %r203, 1;
	setp.eq.b32 	%p3, %r204, 1;
	not.pred 	%p4, %p3;
	add.s32 	%r205, %r11, %r332;
	mul.lo.s32 	%r206, %r205, 5;
	mul.wide.u32 	%rd16, %r206, 4;
	add.s64 	%rd6, %rd5, %rd16;
	@%p4 bra 	$L__BB0_8;
	ld.global.u32 	%r207, [%rd6];
	xor.b32  	%r337, %r337, %r207;
	ld.global.u32 	%r208, [%rd6+4];
	xor.b32  	%r336, %r336, %r208;
	ld.global.u32 	%r209, [%rd6+8];
	xor.b32  	%r335, %r335, %r209;
	ld.global.u32 	%r210, [%rd6+12];
	xor.b32  	%r334, %r334, %r210;
	ld.global.u32 	%r211, [%rd6+16];
	xor.b32  	%r333, %r333, %r211;
$L__BB0_8:
	and.b32  	%r213, %r203, 2;
	setp.eq.s32 	%p5, %r213, 0;
	@%p5 bra 	$L__BB0_10;
	ld.global.u32 	%r214, [%rd6+20];
	xor.b32  	%r337, %r337, %r214;
	ld.global.u32 	%r215, [%rd6+24];
	xor.b32  	%r336, %r336, %r215;
	ld.global.u32 	%r216, [%rd6+28];
	xor.b32  	%r335, %r335, %r216;
	ld.global.u32 	%r217, [%rd6+32];
	xor.b32  	%r334, %r334, %r217;
	ld.global.u32 	%r218, [%rd6+36];
	xor.b32  	%r333, %r333, %r218;
$L__BB0_10:
	and.b32  	%r220, %r203, 4;
	setp.eq.s32 	%p6, %r220, 0;
	@%p6 bra 	$L__BB0_12;
	ld.global.u32 	%r221, [%rd6+40];
	xor.b32  	%r337, %r337, %r221;
	ld.global.u32 	%r222, [%rd6+44];
	xor.b32  	%r336, %r336, %r222;
	ld.global.u32 	%r223, [%rd6+48];
	xor.b32  	%r335, %r335, %r223;
	ld.global.u32 	%r224, [%rd6+52];
	xor.b32  	%r334, %r334, %r224;
	ld.global.u32 	%r225, [%rd6+56];
	xor.b32  	%r333, %r333, %r225;
$L__BB0_12:
	and.b32  	%r227, %r203, 8;
	setp.eq.s32 	%p7, %r227, 0;
	@%p7 bra 	$L__BB0_14;
	ld.global.u32 	%r228, [%rd6+60];
	xor.b32  	%r337, %r337, %r228;
	ld.global.u32 	%r229, [%rd6+64];
	xor.b32  	%r336, %r336, %r229;
	ld.global.u32 	%r230, [%rd6+68];
	xor.b32  	%r335, %r335, %r230;
	ld.global.u32 	%r231, [%rd6+72];
	xor.b32  	%r334, %r334, %r231;
	ld.global.u32 	%r232, [%rd6+76];
	xor.b32  	%r333, %r333, %r232;
$L__BB0_14:
	and.b32  	%r234, %r203, 16;
	setp.eq.s32 	%p8, %r234, 0;
	@%p8 bra 	$L__BB0_16;
	ld.global.u32 	%r235, [%rd6+80];
	xor.b32  	%r337, %r337, %r235;
	ld.global.u32 	%r236, [%rd6+84];
	xor.b32  	%r336, %r336, %r236;
	ld.global.u32 	%r237, [%rd6+88];
	xor.b32  	%r335, %r335, %r237;
	ld.global.u32 	%r238, [%rd6+92];
	xor.b32  	%r334, %r334, %r238;
	ld.global.u32 	%r239, [%rd6+96];
	xor.b32  	%r333, %r333, %r239;
$L__BB0_16:
	and.b32  	%r241, %r203, 32;
	setp.eq.s32 	%p9, %r241, 0;
	@%p9 bra 	$L__BB0_18;
	ld.global.u32 	%r242, [%rd6+100];
	xor.b32  	%r337, %r337, %r242;
	ld.global.u32 	%r243, [%rd6+104];
	xor.b32  	%r336, %r336, %r243;
	ld.global.u32 	%r244, [%rd6+108];
	xor.b32  	%r335, %r335, %r244;
	ld.global.u32 	%r245, [%rd6+112];
	xor.b32  	%r334, %r334, %r245;
	ld.global.u32 	%r246, [%rd6+116];
	xor.b32  	%r333, %r333, %r246;
$L__BB0_18:
	and.b32  	%r248, %r203, 64;
	setp.eq.s32 	%p10, %r248, 0;
	@%p10 bra 	$L__BB0_20;
	ld.global.u32 	%r249, [%rd6+120];
	xor.b32  	%r337, %r337, %r249;
	ld.global.u32 	%r250, [%rd6+124];
	xor.b32  	%r336, %r336, %r250;
	ld.global.u32 	%r251, [%rd6+128];
	xor.b32  	%r335, %r335, %r251;
	ld.global.u32 	%r252, [%rd6+132];
	xor.b32  	%r334, %r334, %r252;
	ld.global.u32 	%r253, [%rd6+136];
	xor.b32  	%r333, %r333, %r253;
$L__BB0_20:
	and.b32  	%r255, %r203, 128;
	setp.eq.s32 	%p11, %r255, 0;
	@%p11 bra 	$L__BB0_22;
	ld.global.u32 	%r256, [%rd6+140];
	xor.b32  	%r337, %r337, %r256;
	ld.global.u32 	%r257, [%rd6+144];
	xor.b32  	%r336, %r336, %r257;
	ld.global.u32 	%r258, [%rd6+148];
	xor.b32  	%r335, %r335, %r258;
	ld.global.u32 	%r259, [%rd6+152];
	xor.b32  	%r334, %r334, %r259;
	ld.global.u32 	%r260, [%rd6+156];
	xor.b32  	%r333, %r333, %r260;
$L__BB0_22:
	and.b32  	%r262, %r203, 256;
	setp.eq.s32 	%p12, %r262, 0;
	@%p12 bra 	$L__BB0_24;
	ld.global.u32 	%r263, [%rd6+160];
	xor.b32  	%r337, %r337, %r263;
	ld.global.u32 	%r264, [%rd6+164];
	xor.b32  	%r336, %r336, %r264;
	ld.global.u32 	%r265, [%rd6+168];
	xor.b32  	%r335, %r335, %r265;
	ld.global.u32 	%r266, [%rd6+172];
	xor.b32  	%r334, %r334, %r266;
	ld.global.u32 	%r267, [%rd6+176];
	xor.b32  	%r333, %r333, %r267;
$L__BB0_24:
	and.b32  	%r269, %r203, 512;
	setp.eq.s32 	%p13, %r269, 0;
	@%p13 bra 	$L__BB0_26;
	ld.global.u32 	%r270, [%rd6+180];
	xor.b32  	%r337, %r337, %r270;
	ld.global.u32 	%r271, [%rd6+184];
	xor.b32  	%r336, %r336, %r271;
	ld.global.u32 	%r272, [%rd6+188];
	xor.b32  	%r335, %r335, %r272;
	ld.global.u32 	%r273, [%rd6+192];
	xor.b32  	%r334, %r334, %r273;
	ld.global.u32 	%r274, [%rd6+196];
	xor.b32  	%r333, %r333, %r274;
$L__BB0_26:
	and.b32  	%r276, %r203, 1024;
	setp.eq.s32 	%p14, %r276, 0;
	@%p14 bra 	$L__BB0_28;
	ld.global.u32 	%r277, [%rd6+200];
	xor.b32  	%r337, %r337, %r277;
	ld.global.u32 	%r278, [%rd6+204];
	xor.b32  	%r336, %r336, %r278;
	ld.global.u32 	%r279, [%rd6+208];
	xor.b32  	%r335, %r335, %r279;
	ld.global.u32 	%r280, [%rd6+212];
	xor.b32  	%r334, %r334, %r280;
	ld.global.u32 	%r281, [%rd6+216];
	xor.b32  	%r333, %r333, %r281;
$L__BB0_28:
	and.b32  	%r283, %r203, 2048;
	setp.eq.s32 	%p15, %r283, 0;
	@%p15 bra 	$L__BB0_30;
	ld.global.u32 	%r284, [%rd6+220];
	xor.b32  	%r337, %r337, %r284;
	ld.global.u32 	%r285, [%rd6+224];
	xor.b32  	%r336, %r336, %r285;
	ld.global.u32 	%r286, [%rd6+228];
	xor.b32  	%r335, %r335, %r286;
	ld.global.u32 	%r287, [%rd6+232];
	xor.b32  	%r334, %r334, %r287;
	ld.global.u32 	%r288, [%rd6+236];
	xor.b32  	%r333, %r333, %r288;
$L__BB0_30:
	and.b32  	%r290, %r203, 4096;
	setp.eq.s32 	%p16, %r290, 0;
	@%p16 bra 	$L__BB0_32;
	ld.global.u32 	%r291, [%rd6+240];
	xor.b32  	%r337, %r337, %r291;
	ld.global.u32 	%r292, [%rd6+244];
	xor.b32  	%r336, %r336, %r292;
	ld.global.u32 	%r293, [%rd6+248];
	xor.b32  	%r335, %r335, %r293;
	ld.global.u32 	%r294, [%rd6+252];
	xor.b32  	%r334, %r334, %r294;
	ld.global.u32 	%r295, [%rd6+256];
	xor.b32  	%r333, %r333, %r295;
$L__BB0_32:
	and.b32  	%r297, %r203, 8192;
	setp.eq.s32 	%p17, %r297, 0;
	@%p17 bra 	$L__BB0_34;
	ld.global.u32 	%r298, [%rd6+260];
	xor.b32  	%r337, %r337, %r298;
	ld.global.u32 	%r299, [%rd6+264];
	xor.b32  	%r336, %r336, %r299;
	ld.global.u32 	%r300, [%rd6+268];
	xor.b32  	%r335, %r335, %r300;
	ld.global.u32 	%r301, [%rd6+272];
	xor.b32  	%r334, %r334, %r301;
	ld.global.u32 	%r302, [%rd6+276];
	xor.b32  	%r333, %r333, %r302;
$L__BB0_34:
	and.b32  	%r304, %r203, 16384;
	setp.eq.s32 	%p18, %r304, 0;
	@%p18 bra 	$L__BB0_36;
	ld.global.u32 	%r305, [%rd6+280];
	xor.b32  	%r337, %r337, %r305;
	ld.global.u32 	%r306, [%rd6+284];
	xor.b32  	%r336, %r336, %r306;
	ld.global.u32 	%r307, [%rd6+288];
	xor.b32  	%r335, %r335, %r307;
	ld.global.u32 	%r308, [%rd6+292];
	xor.b32  	%r334, %r334, %r308;
	ld.global.u32 	%r309, [%rd6+296];
	xor.b32  	%r333, %r333, %r309;
$L__BB0_36:
	and.b32  	%r311, %r203, 32768;
	setp.eq.s32 	%p19, %r311, 0;
	@%p19 bra 	$L__BB0_38;
	ld.global.u32 	%r312, [%rd6+300];
	xor.b32  	%r337, %r337, %r312;
	ld.global.u32 	%r313, [%rd6+304];
	xor.b32  	%r336, %r336, %r313;
	ld.global.u32 	%r314, [%rd6+308];
	xor.b32  	%r335, %r335, %r314;
	ld.global.u32 	%r315, [%rd6+312];
	xor.b32  	%r334, %r334, %r315;
	ld.global.u32 	%r316, [%rd6+316];
	xor.b32  	%r333, %r333, %r316;
$L__BB0_38:
	add.s32 	%r332, %r332, 16;
	setp.ne.s32 	%p20, %r332, 32;
	@%p20 bra 	$L__BB0_6;
	mad.lo.s32 	%r317, %r326, -31, %r11;
	add.s32 	%r326, %r317, 1;
	setp.ne.s32 	%p21, %r326, 5;
	@%p21 bra 	$L__BB0_5;
	st.global.u32 	[%rd2+4], %r337;
	st.global.u32 	[%rd2+8], %r336;
	st.global.u32 	[%rd2+12], %r335;
	st.global.u32 	[%rd2+16], %r334;
	st.global.u32 	[%rd2+20], %r333;
	add.s32 	%r320, %r320, 1;
	setp.lt.u32 	%p22, %r320, %r2;
	@%p22 bra 	$L__BB0_4;
$L__BB0_41:
	shr.u64 	%rd7, %rd18, 2;
	add.s32 	%r319, %r319, 1;
	setp.gt.u64 	%p23, %rd18, 3;
	mov.u64 	%rd18, %rd7;
	@%p23 bra 	$L__BB0_2;
$L__BB0_42:
	mov.b32 	%r318, 0;
	st.global.v2.u32 	[%rd2+24], {%r318, %r318};
	st.global.u32 	[%rd2+32], %r318;
	mov.b64 	%rd17, 0;
	st.global.u64 	[%rd2+40], %rd17;
	ret;

}
	// .globl	_Z22normal_generate_kernelP17curandStateXORWOWPf
.visible .entry _Z22normal_generate_kernelP17curandStateXORWOWPf(
	.param .u64 .ptr .align 1 _Z22normal_generate_kernelP17curandStateXORWOWPf_param_0,
	.param .u64 .ptr .align 1 _Z22normal_generate_kernelP17curandStateXORWOWPf_param_1
)
{
	.reg .pred 	%p<5>;
	.reg .b32 	%r<51>;
	.reg .b32 	%f<38>;
	.reg .b64 	%rd<9>;
	.reg .b64 	%fd<2>;

	ld.param.u64 	%rd3, [_Z22normal_generate_kernelP17curandStateXORWOWPf_param_0];
	ld.param.u64 	%rd2, [_Z22normal_generate_kernelP17curandStateXORWOWPf_param_1];
	cvta.to.global.u64 	%rd4, %rd3;
	mov.u32 	%r20, %tid.x;
	mov.u32 	%r21, %ctaid.x;
	mov.u32 	%r22, %ntid.x;
	mad.lo.s32 	%r1, %r21, %r22, %r20;
	mul.wide.s32 	%rd5, %r1, 48;
	add.s64 	%rd1, %rd4, %rd5;
	ld.global.v2.u32 	{%r50, %r3}, [%rd1];
	ld.global.v2.u32 	{%r4, %r49}, [%rd1+8];
	ld.global.v2.u32 	{%r48, %r47}, [%rd1+16];
	ld.global.v2.u32 	{%r8, %r9}, [%rd1+24];
	ld.global.f64 	%fd1, [%rd1+40];
	setp.eq.s32 	%p1, %r8, 1;
	@%p1 bra 	$L__BB1_2;
	shr.u32 	%r24, %r3, 2;
	xor.b32  	%r25, %r24, %r3;
	shl.b32 	%r26, %r47, 4;
	shl.b32 	%r27, %r25, 1;
	xor.b32  	%r28, %r26, %r27;
	xor.b32  	%r29, %r28, %r47;
	xor.b32  	%r46, %r29, %r25;
	add.s32 	%r30, %r50, %r46;
	add.s32 	%r31, %r30, 362437;
	shr.u32 	%r32, %r4, 2;
	xor.b32  	%r33, %r32, %r4;
	shl.b32 	%r34, %r46, 4;
	shl.b32 	%r35, %r33, 1;
	xor.b32  	%r36, %r35, %r34;
	xor.b32  	%r37, %r36, %r33;
	xor.b32  	%r45, %r37, %r46;
	add.s32 	%r50, %r50, 724874;
	add.s32 	%r38, %r45, %r50;
	cvt.rn.f32.u32 	%f6, %r31;
	fma.rn.f32 	%f7, %f6, 0f2F800000, 0f2F000000;
	cvt.rn.f32.u32 	%f8, %r38;
	fma.rn.f32 	%f9, %f8, 0f30C90FDB, 0f30490FDB;
	setp.lt.f32 	%p2, %f7, 0f00800000;
	mul.f32 	%f10, %f7, 0f4B000000;
	selp.f32 	%f11, %f10, %f7, %p2;
	selp.f32 	%f12, 0fC1B80000, 0f00000000, %p2;
	mov.b32 	%r39, %f11;
	add.s32 	%r40, %r39, -1059760811;
	and.b32  	%r41, %r40, -8388608;
	sub.s32 	%r42, %r39, %r41;
	mov.b32 	%f13, %r42;
	cvt.rn.f32.s32 	%f14, %r41;
	fma.rn.f32 	%f15, %f14, 0f34000000, %f12;
	add.f32 	%f16, %f13, 0fBF800000;
	fma.rn.f32 	%f17, %f16, 0fBE055027, 0f3E1039F6;
	fma.rn.f32 	%f18, %f17, %f16, 0fBDF8CDCC;
	fma.rn.f32 	%f19, %f18, %f16, 0f3E0F2955;
	fma.rn.f32 	%f20, %f19, %f16, 0fBE2AD8B9;
	fma.rn.f32 	%f21, %f20, %f16, 0f3E4CED0B;
	fma.rn.f32 	%f22, %f21, %f16, 0fBE7FFF22;
	fma.rn.f32 	%f23, %f22, %f16, 0f3EAAAA78;
	fma.rn.f32 	%f24, %f23, %f16, 0fBF000000;
	mul.f32 	%f25, %f16, %f24;
	fma.rn.f32 	%f26, %f25, %f16, %f16;
	fma.rn.f32 	%f27, %f15, 0f3F317218, %f26;
	setp.gt.u32 	%p3, %r39, 2139095039;
	fma.rn.f32 	%f28, %f11, 0f7F800000, 0f7F800000;
	selp.f32 	%f29, %f28, %f27, %p3;
	setp.eq.f32 	%p4, %f11, 0f00000000;
	mul.f32 	%f30, %f29, 0fC0000000;
	selp.f32 	%f31, 0f7F800000, %f30, %p4;
	sqrt.rn.f32 	%f32, %f31;
	sin.approx.f32 	%f33, %f9;
	cos.approx.f32 	%f34, %f9;
	mul.f32 	%f37, %f32, %f33;
	mul.f32 	%f36, %f32, %f34;
	mov.b32 	%r44, 1;
	bra.uni 	$L__BB1_3;
$L__BB1_2:
	ld.global.f32 	%f36, [%rd1+32];
	mov.b32 	%r44, 0;
	mov.u32 	%r45, %r47;
	mov.u32 	%r46, %r48;
	mov.u32 	%r47, %r49;
	mov.u32 	%r48, %r4;
	mov.u32 	%r49, %r3;
	mov.f32 	%f37, %f36;
$L__BB1_3:
	cvta.to.global.u64 	%rd6, %rd2;
	fma.rn.f32 	%f35, %f37, 0f40A00000, 0f42480000;
	mul.wide.s32 	%rd7, %r1, 4;
	add.s64 	%rd8, %rd6, %rd7;
	st.global.f32 	[%rd8], %f35;
	st.global.v2.u32 	[%rd1], {%r50, %r49};
	st.global.v2.u32 	[%rd1+8], {%r48, %r47};
	st.global.v2.u32 	[%rd1+16], {%r46, %r45};
	st.global.v2.u32 	[%rd1+24], {%r44, %r9};
	st.global.f32 	[%rd1+32], %f36;
	st.global.f64 	[%rd1+40], %fd1;
	ret;

}


// ===== COMPILED SASS (sm_100) =====

	.target	sm_100

	.elftype	@"ET_EXEC"


//--------------------- .note.nv.tkinfo           --------------------------
	.section	.note.nv.tkinfo,"",@"SHT_NOTE"
	.sectionflags	@"SHF_NOTE_NV_TKINFO"
	.tkinfo
        /*0018*/ 	.word	0x00000002
        /*0030*/ 	.string	""
        /*0030*/ 	.string	"ptxas"
        /*0030*/ 	.string	"Cuda compilation tools, release 13.0, V13.0.88"
        /*0030*/ 	.string	"Build cuda_13.0.r13.0/compiler.36424714_0"
        /*0030*/ 	.string	"-arch sm_100 -m 64 "



//--------------------- .note.nv.cuinfo           --------------------------
	.section	.note.nv.cuinfo,"",@"SHT_NOTE"
	.sectionflags	@"SHF_NOTE_NV_CUINFO"
        /*0018*/ 	.short	0x0002
        /*001a*/ 	.short	0x0064
        /*001c*/ 	.short	0x0082
	.zero		2


//--------------------- .nv.info                  --------------------------
	.section	.nv.info,"",@"SHT_CUDA_INFO"
	.align	4


	//----- nvinfo : EIATTR_REGCOUNT
	.align		4
        /*0000*/ 	.byte	0x04, 0x2f
        /*0002*/ 	.short	(.L_10 - .L_9)
	.align		4
.L_9:
        /*0004*/ 	.word	index@(_Z18normal_init_kernelP17curandStateXORWOWf)
        /*0008*/ 	.word	0x0000001f


	//----- nvinfo : EIATTR_FRAME_SIZE
	.align		4
.L_10:
        /*000c*/ 	.byte	0x04, 0x11
        /*000e*/ 	.short	(.L_12 - .L_11)
	.align		4
.L_11:
        /*0010*/ 	.word	index@(_Z18normal_init_kernelP17curandStateXORWOWf)
        /*0014*/ 	.word	0x00000000


	//----- nvinfo : EIATTR_REGCOUNT
	.align		4
.L_12:
        /*0018*/ 	.byte	0x04, 0x2f
        /*001a*/ 	.short	(.L_14 - .L_13)
	.align		4
.L_13:
        /*001c*/ 	.word	index@(_Z22normal_generate_kernelP17curandStateXORWOWPf)
        /*0020*/ 	.word	0x0000001a


	//----- nvinfo : EIATTR_FRAME_SIZE
	.align		4
.L_14:
        /*0024*/ 	.byte	0x04, 0x11
        /*0026*/ 	.short	(.L_16 - .L_15)
	.align		4
.L_15:
        /*0028*/ 	.word	index@($__internal_0_$__cuda_sm20_sqrt_rn_f32_slowpath)
        /*002c*/ 	.word	0x00000000


	//----- nvinfo : EIATTR_FRAME_SIZE
	.align		4
.L_16:
        /*0030*/ 	.byte	0x04, 0x11
        /*0032*/ 	.short	(.L_18 - .L_17)
	.align		4
.L_17:
        /*0034*/ 	.word	index@(_Z22normal_generate_kernelP17curandStateXORWOWPf)
        /*0038*/ 	.word	0x00000000


	//----- nvinfo : EIATTR_MIN_STACK_SIZE
	.align		4
.L_18:
        /*003c*/ 	.byte	0x04, 0x12
        /*003e*/ 	.short	(.L_20 - .L_19)
	.align		4
.L_19:
        /*0040*/ 	.word	index@(_Z22normal_generate_kernelP17curandStateXORWOWPf)
        /*0044*/ 	.word	0x00000000


	//----- nvinfo : EIATTR_MIN_STACK_SIZE
	.align		4
.L_20:
        /*0048*/ 	.byte	0x04, 0x12
        /*004a*/ 	.short	(.L_22 - .L_21)
	.align		4
.L_21:
        /*004c*/ 	.word	index@(_Z18normal_init_kernelP17curandStateXORWOWf)
        /*0050*/ 	.word	0x00000000
.L_22:


//--------------------- .nv.compat                --------------------------
	.section	.nv.compat,"",@"SHT_CUDA_COMPAT_INFO"
	.align	4
        /*0000*/ 	.byte	0x02, 0x09, 0x00, 0x00, 0x02, 0x02, 0x01, 0x00, 0x02, 0x05, 0x05, 0x00, 0x03, 0x07, 0x01, 0x01
        /*0010*/ 	.byte	0x02, 0x03, 0x00, 0x00, 0x02, 0x06, 0x01, 0x00, 0x04, 0x0b, 0x08, 0x00, 0x01, 0x00, 0x00, 0x00
        /*0020*/ 	.byte	0x00, 0x00, 0x00, 0x00


//--------------------- .nv.info._Z22normal_generate_kernelP17curandStateXORWOWPf --------------------------
	.section	.nv.info._Z22normal_generate_kernelP17curandStateXORWOWPf,"",@"SHT_CUDA_INFO"
	.sectionflags	@""
	.align	4


	//----- nvinfo : EIATTR_CUDA_API_VERSION
	.align		4
        /*0000*/ 	.byte	0x04, 0x37
        /*0002*/ 	.short	(.L_24 - .L_23)
.L_23:
        /*0004*/ 	.word	0x00000082


	//----- nvinfo : EIATTR_KPARAM_INFO
	.align		4
.L_24:
        /*0008*/ 	.byte	0x04, 0x17
        /*000a*/ 	.short	(.L_26 - .L_25)
.L_25:
        /*000c*/ 	.word	0x00000000
        /*0010*/ 	.short	0x0001
        /*0012*/ 	.short	0x0008
        /*0014*/ 	.byte	0x00, 0xf5, 0x21, 0x00


	//----- nvinfo : EIATTR_KPARAM_INFO
	.align		4
.L_26:
        /*0018*/ 	.byte	0x04, 0x17
        /*001a*/ 	.short	(.L_28 - .L_27)
.L_27:
        /*001c*/ 	.word	0x00000000
        /*0020*/ 	.short	0x0000
        /*0022*/ 	.short	0x0000
        /*0024*/ 	.byte	0x00, 0xf5, 0x21, 0x00


	//----- nvinfo : EIATTR_SPARSE_MMA_MASK
	.align		4
.L_28:
        /*0028*/ 	.byte	0x03, 0x50
        /*002a*/ 	.short	0x0000


	//----- nvinfo : EIATTR_MAXREG_COUNT
	.align		4
        /*002c*/ 	.byte	0x03, 0x1b
        /*002e*/ 	.short	0x00ff


	//----- nvinfo : EIATTR_MERCURY_ISA_VERSION
	.align		4
        /*0030*/ 	.byte	0x03, 0x5f
        /*0032*/ 	.short	0x0101


	//----- nvinfo : EIATTR_VRC_CTA_INIT_COUNT
	.align		4
        /*0034*/ 	.byte	0x02, 0x4a
	.zero		1
	.zero		1


	//----- nvinfo : EIATTR_EXIT_INSTR_OFFSETS
	.align		4
        /*0038*/ 	.byte	0x04, 0x1c
        /*003a*/ 	.short	(.L_30 - .L_29)


	//   ....[0]....
.L_29:
        /*003c*/ 	.word	0x000006c0


	//----- nvinfo : EIATTR_CRS_STACK_SIZE
	.align		4
.L_30:
        /*0040*/ 	.byte	0x04, 0x1e
        /*0042*/ 	.short	(.L_32 - .L_31)
.L_31:
        /*0044*/ 	.word	0x00000000


	//----- nvinfo : EIATTR_CBANK_PARAM_SIZE
	.align		4
.L_32:
        /*0048*/ 	.byte	0x03, 0x19
        /*004a*/ 	.short	0x0010


	//----- nvinfo : EIATTR_PARAM_CBANK
	.align		4
        /*004c*/ 	.byte	0x04, 0x0a
        /*004e*/ 	.short	(.L_34 - .L_33)
	.align		4
.L_33:
        /*0050*/ 	.word	index@(.nv.constant0._Z22normal_generate_kernelP17curandStateXORWOWPf)
        /*0054*/ 	.short	0x0380
        /*0056*/ 	.short	0x0010


	//----- nvinfo : EIATTR_SW_WAR
	.align		4
.L_34:
        /*0058*/ 	.byte	0x04, 0x36
        /*005a*/ 	.short	(.L_36 - .L_35)
.L_35:
        /*005c*/ 	.word	0x00000008
.L_36:


//--------------------- .nv.info._Z18normal_init_kernelP17curandStateXORWOWf --------------------------
	.section	.nv.info._Z18normal_init_kernelP17curandStateXORWOWf,"",@"SHT_CUDA_INFO"
	.sectionflags	@""
	.align	4


	//----- nvinfo : EIATTR_CUDA_API_VERSION
	.align		4
        /*0000*/ 	.byte	0x04, 0x37
        /*0002*/ 	.short	(.L_38 - .L_37)
.L_37:
        /*0004*/ 	.word	0x00000082


	//----- nvinfo : EIATTR_KPARAM_INFO
	.align		4
.L_38:
        /*0008*/ 	.byte	0x04, 0x17
        /*000a*/ 	.short	(.L_40 - .L_39)
.L_39:
        /*000c*/ 	.word	0x00000000
        /*0010*/ 	.short	0x0001
        /*0012*/ 	.short	0x0008
        /*0014*/ 	.byte	0x00, 0xf0, 0x11, 0x00


	//----- nvinfo : EIATTR_KPARAM_INFO
	.align		4
.L_40:
        /*0018*/ 	.byte	0x04, 0x17
        /*001a*/ 	.short	(.L_42 - .L_41)
.L_41:
        /*001c*/ 	.word	0x00000000
        /*0020*/ 	.short	0x0000
        /*0022*/ 	.short	0x0000
        /*0024*/ 	.byte	0x00, 0xf5, 0x21, 0x00


	//----- nvinfo : EIATTR_SPARSE_MMA_MASK
	.align		4
.L_42:
        /*0028*/ 	.byte	0x03, 0x50
        /*002a*/ 	.short	0x0000


	//----- nvinfo : EIATTR_MAXREG_COUNT
	.align		4
        /*002c*/ 	.byte	0x03, 0x1b
        /*002e*/ 	.short	0x00ff


	//----- nvinfo : EIATTR_MERCURY_ISA_VERSION
	.align		4
        /*0030*/ 	.byte	0x03, 0x5f
        /*0032*/ 	.short	0x0101


	//----- nvinfo : EIATTR_VRC_CTA_INIT_COUNT
	.align		4
        /*0034*/ 	.byte	0x02, 0x4a
	.zero		1
	.zero		1


	//----- nvinfo : EIATTR_EXIT_INSTR_OFFSETS
	.align		4
        /*0038*/ 	.byte	0x04, 0x1c
        /*003a*/ 	.short	(.L_44 - .L_43)


	//   ....[0]....
.L_43:
        /*003c*/ 	.word	0x00000ee0


	//----- nvinfo : EIATTR_CRS_STACK_SIZE
	.align		4
.L_44:
        /*0040*/ 	.byte	0x04, 0x1e
        /*0042*/ 	.short	(.L_46 - .L_45)
.L_45:
        /*0044*/ 	.word	0x00000000


	//----- nvinfo : EIATTR_CBANK_PARAM_SIZE
	.align		4
.L_46:
        /*0048*/ 	.byte	0x03, 0x19
        /*004a*/ 	.short	0x000c


	//----- nvinfo : EIATTR_PARAM_CBANK
	.align		4
        /*004c*/ 	.byte	0x04, 0x0a
        /*004e*/ 	.short	(.L_48 - .L_47)
	.align		4
.L_47:
        /*0050*/ 	.word	index@(.nv.constant0._Z18normal_init_kernelP17curandStateXORWOWf)
        /*0054*/ 	.short	0x0380
        /*0056*/ 	.short	0x000c


	//----- nvinfo : EIATTR_SW_WAR
	.align		4
.L_48:
        /*0058*/ 	.byte	0x04, 0x36
        /*005a*/ 	.short	(.L_50 - .L_49)
.L_49:
        /*005c*/ 	.word	0x00000008
.L_50:


//--------------------- .nv.callgraph             --------------------------
	.section	.nv.callgraph,"",@"SHT_CUDA_CALLGRAPH"
	.align	4
	.sectionentsize	8
	.align		4
        /*0000*/ 	.word	0x00000000
	.align		4
        /*0004*/ 	.word	0xffffffff
	.align		4
        /*0008*/ 	.word	0x00000000
	.align		4
        /*000c*/ 	.word	0xfffffffe
	.align		4
        /*0010*/ 	.word	0x00000000
	.align		4
        /*0014*/ 	.word	0xfffffffd
	.align		4
        /*0018*/ 	.word	0x00000000
	.align		4
        /*001c*/ 	.word	0xfffffffc


//--------------------- .nv.constant4             --------------------------
	.section	.nv.constant4,"a",@progbits
	.align	8
	.align		8
.nv.constant4:
        /*0000*/ 	.dword	precalc_xorwow_matrix
	.align		8
        /*0008*/ 	.dword	precalc_xorwow_offset_matrix
	.align		8
        /*0010*/ 	.dword	mrg32k3aM1
	.align		8
        /*0018*/ 	.dword	mrg32k3aM2
	.align		8
        /*0020*/ 	.dword	mrg32k3aM1SubSeq
	.align		8
        /*0028*/ 	.dword	mrg32k3aM2SubSeq
	.align		8
        /*0030*/ 	.dword	mrg32k3aM1Seq
	.align		8
        /*0038*/ 	.dword	mrg32k3aM2Seq


//--------------------- .nv.constant3             --------------------------
	.section	.nv.constant3,"a",@progbits
	.align	8
.nv.constant3:
	.type		__cr_lgamma_table,@object
	.size		__cr_lgamma_table,(.L_8 - __cr_lgamma_table)
__cr_lgamma_table:
        /*0000*/ 	.byte	0x00, 0x00, 0x00, 0x00, 0x00, 0x00, 0x00, 0x00, 0x00, 0x00, 0x00, 0x00, 0x00, 0x00, 0x00, 0x00
        /*0010*/ 	.byte	0xef, 0x39, 0xfa, 0xfe, 0x42, 0x2e, 0xe6, 0x3f, 0x02, 0x20, 0x2a, 0xfa, 0x0b, 0xab, 0xfc, 0x3f
        /*0020*/ 	.byte	0xf9, 0x2c, 0x92, 0x7c, 0xa7, 0x6c, 0x09, 0x40, 0xc9, 0x79, 0x44, 0x3c, 0x64, 0x26, 0x13, 0x40
        /*0030*/ 	.byte	0xca, 0x01, 0xcf, 0x3a, 0x27, 0x51, 0x1a, 0x40, 0x30, 0xcc, 0x2d, 0xf3, 0xe1, 0x0c, 0x21, 0x40
        /*0040*/ 	.byte	0x0d, 0xb7, 0xfc, 0x82, 0x8e, 0x35, 0x25, 0x40
.L_8:


//--------------------- .text._Z22normal_generate_kernelP17curandStateXORWOWPf --------------------------
	.section	.text._Z22normal_generate_kernelP17curandStateXORWOWPf,"ax",@progbits
	.align	128
        .global         _Z22normal_generate_kernelP17curandStateXORWOWPf
        .type           _Z22normal_generate_kernelP17curandStateXORWOWPf,@function
        .size           _Z22normal_generate_kernelP17curandStateXORWOWPf,(.L_x_17 - _Z22normal_generate_kernelP17curandStateXORWOWPf)
        .other          _Z22normal_generate_kernelP17curandStateXORWOWPf,@"STO_CUDA_ENTRY STV_DEFAULT"
_Z22normal_generate_kernelP17curandStateXORWOWPf:
.text._Z22normal_generate_kernelP17curandStateXORWOWPf:
[----:B------:R-:W-:Y:S01]  /*0000*/  LDC R1, c[0x0][0x37c] ;  /* 0x0000df00ff017b82 */ /* 0x000fe20000000800 */
[----:B------:R-:W0:Y:S07]  /*0010*/  S2R R14, SR_TID.X ;  /* 0x00000000000e7919 */ /* 0x000e2e0000002100 */
[----:B------:R-:W0:Y:S01]  /*0020*/  S2UR UR6, SR_CTAID.X ;  /* 0x00000000000679c3 */ /* 0x000e220000002500 */
[----:B------:R-:W1:Y:S07]  /*0030*/  LDCU.64 UR4, c[0x0][0x358] ;  /* 0x00006b00ff0477ac */ /* 0x000e6e0008000a00 */
[----:B------:R-:W0:Y:S08]  /*0040*/  LDC R3, c[0x0][0x360] ;  /* 0x0000d800ff037b82 */ /* 0x000e300000000800 */
[----:B------:R-:W2:Y:S01]  /*0050*/  LDC.64 R10, c[0x0][0x380] ;  /* 0x0000e000ff0a7b82 */ /* 0x000ea20000000a00 */
[----:B0-----:R-:W-:-:S04]  /*0060*/  IMAD R14, R3, UR6, R14 ;  /* 0x00000006030e7c24 */ /* 0x001fc8000f8e020e */
[----:B--2---:R-:W-:-:S05]  /*0070*/  IMAD.WIDE R10, R14, 0x30, R10 ;  /* 0x000000300e0a7825 */ /* 0x004fca00078e020a */
[----:B-1----:R-:W2:Y:S04]  /*0080*/  LDG.E.64 R20, desc[UR4][R10.64+0x18] ;  /* 0x000018040a147981 */ /* 0x002ea8000c1e1b00 */
[----:B------:R0:W5:Y:S04]  /*0090*/  LDG.E.64 R8, desc[UR4][R10.64+0x28] ;  /* 0x000028040a087981 */ /* 0x000168000c1e1b00 */
[----:B------:R0:W5:Y:S04]  /*00a0*/  LDG.E.64 R12, desc[UR4][R10.64] ;  /* 0x000000040a0c7981 */ /* 0x000168000c1e1b00 */
[----:B------:R0:W5:Y:S04]  /*00b0*/  LDG.E.64 R6, desc[UR4][R10.64+0x8] ;  /* 0x000008040a067981 */ /* 0x000168000c1e1b00 */
[----:B------:R0:W5:Y:S01]  /*00c0*/  LDG.E.64 R4, desc[UR4][R10.64+0x10] ;  /* 0x000010040a047981 */ /* 0x000162000c1e1b00 */
[----:B------:R-:W-:Y:S01]  /*00d0*/  BSSY.RECONVERGENT B0, `(.L_x_0) ;  /* 0x0000050000007945 */ /* 0x000fe20003800200 */
[----:B--2---:R-:W-:-:S13]  /*00e0*/  ISETP.NE.AND P0, PT, R20, 0x1, PT ;  /* 0x000000011400780c */ /* 0x004fda0003f05270 */
[----:B0-----:R-:W-:Y:S05]  /*00f0*/  @!P0 BRA `(.L_x_1) ;  /* 0x0000000400148947 */ /* 0x001fea0003800000 */
[----:B-----5:R-:W-:Y:S01]  /*0100*/  SHF.R.U32.HI R0, RZ, 0x2, R13 ;  /* 0x00000002ff007819 */ /* 0x020fe2000001160d */
[----:B------:R-:W-:Y:S01]  /*0110*/  IMAD.MOV.U32 R16, RZ, RZ, 0x3e055027 ;  /* 0x3e055027ff107424 */ /* 0x000fe200078e00ff */
[----:B------:R-:W-:Y:S01]  /*0120*/  SHF.L.U32 R2, R5, 0x4, RZ ;  /* 0x0000000405027819 */ /* 0x000fe200000006ff */
[----:B------:R-:W-:Y:S01]  /*0130*/  BSSY.RECONVERGENT B1, `(.L_x_2) ;  /* 0x000003a000017945 */ /* 0x000fe20003800200 */
[----:B------:R-:W-:-:S04]  /*0140*/  LOP3.LUT R0, R0, R13, RZ, 0x3c, !PT ;  /* 0x0000000d00007212 */ /* 0x000fc800078e3cff */
[----:B------:R-:W-:-:S04]  /*0150*/  SHF.L.U32 R3, R0, 0x1, RZ ;  /* 0x0000000100037819 */ /* 0x000fc800000006ff */
[----:B------:R-:W-:-:S04]  /*0160*/  LOP3.LUT R3, R5, R2, R3, 0x96, !PT ;  /* 0x0000000205037212 */ /* 0x000fc800078e9603 */
[----:B------:R-:W-:Y:S01]  /*0170*/  LOP3.LUT R2, R3, R0, RZ, 0x3c, !PT ;  /* 0x0000000003027212 */ /* 0x000fe200078e3cff */
[----:B------:R-:W-:-:S03]  /*0180*/  IMAD.MOV.U32 R3, RZ, RZ, 0x2f800000 ;  /* 0x2f800000ff037424 */ /* 0x000fc600078e00ff */
[C---:B------:R-:W-:Y:S02]  /*0190*/  IADD3 R0, PT, PT, R12.reuse, 0x587c5, R2 ;  /* 0x000587c50c007810 */ /* 0x040fe40007ffe002 */
[----:B------:R-:W-:Y:S02]  /*01a0*/  IADD3 R12, PT, PT, R12, 0xb0f8a, RZ ;  /* 0x000b0f8a0c0c7810 */ /* 0x000fe40007ffe0ff */
[----:B------:R-:W-:-:S05]  /*01b0*/  I2FP.F32.U32 R0, R0 ;  /* 0x0000000000007245 */ /* 0x000fca0000201000 */
[----:B------:R-:W-:-:S05]  /*01c0*/  FFMA R0, R0, R3, 1.1641532182693481445e-10 ;  /* 0x2f00000000007423 */ /* 0x000fca0000000003 */
[----:B------:R-:W-:-:S13]  /*01d0*/  FSETP.GEU.AND P0, PT, R0, 1.175494350822287508e-38, PT ;  /* 0x008000000000780b */ /* 0x000fda0003f0e000 */
[----:B------:R-:W-:-:S05]  /*01e0*/  @!P0 FMUL R0, R0, 8388608 ;  /* 0x4b00000000008820 */ /* 0x000fca0000400000 */
[----:B------:R-:W-:-:S04]  /*01f0*/  IADD3 R3, PT, PT, R0, -0x3f2aaaab, RZ ;  /* 0xc0d5555500037810 */ /* 0x000fc80007ffe0ff */
[----:B------:R-:W-:-:S04]  /*0200*/  LOP3.LUT R13, R3, 0xff800000, RZ, 0xc0, !PT ;  /* 0xff800000030d7812 */ /* 0x000fc800078ec0ff */
[----:B------:R-:W-:-:S05]  /*0210*/  IADD3 R3, PT, PT, R0, -R13, RZ ;  /* 0x8000000d00037210 */ /* 0x000fca0007ffe0ff */
[----:B------:R-:W-:Y:S01]  /*0220*/  FADD R15, R3, -1 ;  /* 0xbf800000030f7421 */ /* 0x000fe20000000000 */
[----:B------:R-:W-:Y:S02]  /*0230*/  FSEL R3, RZ, -23, P0 ;  /* 0xc1b80000ff037808 */ /* 0x000fe40000000000 */
[----:B------:R-:W-:Y:S01]  /*0240*/  ISETP.GT.U32.AND P0, PT, R0, 0x7f7fffff, PT ;  /* 0x7f7fffff0000780c */ /* 0x000fe20003f04070 */
[----:B------:R-:W-:-:S04]  /*0250*/  FFMA R16, R15, -R16, 0.14084610342979431152 ;  /* 0x3e1039f60f107423 */ /* 0x000fc80000000810 */
[----:B------:R-:W-:-:S04]  /*0260*/  FFMA R16, R15, R16, -0.12148627638816833496 ;  /* 0xbdf8cdcc0f107423 */ /* 0x000fc80000000010 */
[----:B------:R-:W-:-:S04]  /*0270*/  FFMA R16, R15, R16, 0.13980610668659210205 ;  /* 0x3e0f29550f107423 */ /* 0x000fc80000000010 */
[----:B------:R-:W-:-:S04]  /*0280*/  FFMA R16, R15, R16, -0.16684235632419586182 ;  /* 0xbe2ad8b90f107423 */ /* 0x000fc80000000010 */
[----:B------:R-:W-:-:S04]  /*0290*/  FFMA R16, R15, R16, 0.20012299716472625732 ;  /* 0x3e4ced0b0f107423 */ /* 0x000fc80000000010 */
[----:B------:R-:W-:-:S04]  /*02a0*/  FFMA R16, R15, R16, -0.24999669194221496582 ;  /* 0xbe7fff220f107423 */ /* 0x000fc80000000010 */
[----:B------:R-:W-:-:S04]  /*02b0*/  FFMA R16, R15, R16, 0.33333182334899902344 ;  /* 0x3eaaaa780f107423 */ /* 0x000fc80000000010 */
[C---:B------:R-:W-:Y:S01]  /*02c0*/  FFMA R18, R15.reuse, R16, -0.5 ;  /* 0xbf0000000f127423 */ /* 0x040fe20000000010 */
[----:B------:R-:W-:Y:S02]  /*02d0*/  I2FP.F32.S32 R16, R13 ;  /* 0x0000000d00107245 */ /* 0x000fe40000201400 */
[----:B------:R-:W-:Y:S01]  /*02e0*/  MOV R13, 0x7f800000 ;  /* 0x7f800000000d7802 */ /* 0x000fe20000000f00 */
[C---:B------:R-:W-:Y:S02]  /*02f0*/  FMUL R18, R15.reuse, R18 ;  /* 0x000000120f127220 */ /* 0x040fe40000400000 */
[----:B------:R-:W-:Y:S01]  /*0300*/  FFMA R16, R16, 1.1920928955078125e-07, R3 ;  /* 0x3400000010107823 */ /* 0x000fe20000000003 */
[----:B------:R-:W-:Y:S01]  /*0310*/  SHF.R.U32.HI R3, RZ, 0x2, R6 ;  /* 0x00000002ff037819 */ /* 0x000fe20000011606 */
[----:B------:R-:W-:-:S03]  /*0320*/  FFMA R15, R15, R18, R15 ;  /* 0x000000120f0f7223 */ /* 0x000fc6000000000f */
[----:B------:R-:W-:Y:S01]  /*0330*/  LOP3.LUT R3, R3, R6, RZ, 0x3c, !PT ;  /* 0x0000000603037212 */ /* 0x000fe200078e3cff */
[----:B------:R-:W-:Y:S01]  /*0340*/  FFMA R15, R16, 0.69314718246459960938, R15 ;  /* 0x3f317218100f7823 */ /* 0x000fe2000000000f */
[C---:B------:R-:W-:Y:S01]  /*0350*/  @P0 FFMA R15, R0.reuse, R13, +INF ;  /* 0x7f800000000f0423 */ /* 0x040fe2000000000d */
[----:B------:R-:W-:Y:S01]  /*0360*/  FSETP.NEU.AND P0, PT, R0, RZ, PT ;  /* 0x000000ff0000720b */ /* 0x000fe20003f0d000 */
[----:B------:R-:W-:Y:S01]  /*0370*/  IMAD.SHL.U32 R6, R2, 0x10, RZ ;  /* 0x0000001002067824 */ /* 0x000fe200078e00ff */
[----:B------:R-:W-:Y:S01]  /*0380*/  SHF.L.U32 R13, R3, 0x1, RZ ;  /* 0x00000001030d7819 */ /* 0x000fe200000006ff */
[----:B------:R-:W-:-:S03]  /*0390*/  FMUL R15, R15, -2 ;  /* 0xc00000000f0f7820 */ /* 0x000fc60000400000 */
[----:B------:R-:W-:Y:S01]  /*03a0*/  LOP3.LUT R3, R3, R13, R6, 0x96, !PT ;  /* 0x0000000d03037212 */ /* 0x000fe200078e9606 */
[----:B------:R-:W-:Y:S01]  /*03b0*/  HFMA2 R13, -RZ, RZ, 0.1495361328125, 0.0004794597625732421875 ;  /* 0x30c90fdbff0d7431 */ /* 0x000fe200000001ff */
[----:B------:R-:W-:Y:S02]  /*03c0*/  FSEL R17, R15, +INF , P0 ;  /* 0x7f8000000f117808 */ /* 0x000fe40000000000 */
[----:B------:R-:W-:Y:S02]  /*03d0*/  LOP3.LUT R3, R3, R2, RZ, 0x3c, !PT ;  /* 0x0000000203037212 */ /* 0x000fe400078e3cff */
[----:B------:R-:W-:Y:S01]  /*03e0*/  IADD3 R6, PT, PT, R17, -0xd000000, RZ ;  /* 0xf300000011067810 */ /* 0x000fe20007ffe0ff */
[----:B------:R0:W1:Y:S02]  /*03f0*/  MUFU.RSQ R16, R17 ;  /* 0x0000001100107308 */ /* 0x0000640000001400 */
[----:B------:R-:W-:Y:S01]  /*0400*/  IMAD.IADD R0, R3, 0x1, R12 ;  /* 0x0000000103007824 */ /* 0x000fe200078e020c */
[----:B------:R-:W-:-:S04]  /*0410*/  ISETP.GT.U32.AND P0, PT, R6, 0x727fffff, PT ;  /* 0x727fffff0600780c */ /* 0x000fc80003f04070 */
[----:B------:R-:W-:-:S05]  /*0420*/  I2FP.F32.U32 R0, R0 ;  /* 0x0000000000007245 */ /* 0x000fca0000201000 */
[----:B------:R-:W-:-:S04]  /*0430*/  FFMA R6, R0, R13, 7.314590599882819788e-10 ;  /* 0x30490fdb00067423 */ /* 0x000fc8000000000d */
[----:B0-----:R-:W-:Y:S05]  /*0440*/  @!P0 BRA `(.L_x_3) ;  /* 0x0000000000108947 */ /* 0x001fea0003800000 */
[----:B------:R-:W-:-:S07]  /*0450*/  MOV R19, 0x470 ;  /* 0x0000047000137802 */ /* 0x000fce0000000f00 */
[----:B-1----:R-:W-:Y:S05]  /*0460*/  CALL.REL.NOINC `($__internal_0_$__cuda_sm20_sqrt_rn_f32_slowpath) ;  /* 0x0000000000987944 */ /* 0x002fea0003c00000 */
[----:B------:R-:W-:Y:S01]  /*0470*/  MOV R0, R13 ;  /* 0x0000000d00007202 */ /* 0x000fe20000000f00 */
[----:B------:R-:W-:Y:S06]  /*0480*/  BRA `(.L_x_4) ;  /* 0x0000000000107947 */ /* 0x000fec0003800000 */
.L_x_3:
[----:B-1----:R-:W-:Y:S01]  /*0490*/  FMUL.FTZ R0, R17, R16 ;  /* 0x0000001011007220 */ /* 0x002fe20000410000 */
[----:B------:R-:W-:-:S03]  /*04a0*/  FMUL.FTZ R15, R16, 0.5 ;  /* 0x3f000000100f7820 */ /* 0x000fc60000410000 */
[----:B------:R-:W-:-:S04]  /*04b0*/  FFMA R13, -R0, R0, R17 ;  /* 0x00000000000d7223 */ /* 0x000fc80000000111 */
[----:B------:R-:W-:-:S07]  /*04c0*/  FFMA R0, R13, R15, R0 ;  /* 0x0000000f0d007223 */ /* 0x000fce0000000000 */
.L_x_4:
[----:B------:R-:W-:Y:S05]  /*04d0*/  BSYNC.RECONVERGENT B1 ;  /* 0x0000000000017941 */ /* 0x000fea0003800200 */
.L_x_2:
[----:B------:R-:W-:Y:S01]  /*04e0*/  FMUL.RZ R17, R6, 0.15915493667125701904 ;  /* 0x3e22f98306117820 */ /* 0x000fe2000040c000 */
[----:B------:R-:W-:-:S03]  /*04f0*/  IMAD.MOV.U32 R16, RZ, RZ, 0x1 ;  /* 0x00000001ff107424 */ /* 0x000fc600078e00ff */
[----:B------:R-:W0:Y:S08]  /*0500*/  MUFU.SIN R13, R17 ;  /* 0x00000011000d7308 */ /* 0x000e300000000400 */
[----:B------:R-:W1:Y:S01]  /*0510*/  MUFU.COS R15, R17 ;  /* 0x00000011000f7308 */ /* 0x000e620000000000 */
[-C--:B0-----:R-:W-:Y:S01]  /*0520*/  FMUL R6, R13, R0.reuse ;  /* 0x000000000d067220 */ /* 0x081fe20000400000 */
[----:B-1----:R-:W-:Y:S01]  /*0530*/  FMUL R15, R15, R0 ;  /* 0x000000000f0f7220 */ /* 0x002fe20000400000 */
[----:B------:R-:W-:Y:S06]  /*0540*/  BRA `(.L_x_5) ;  /* 0x0000000000207947 */ /* 0x000fec0003800000 */
.L_x_1:
[----:B------:R-:W2:Y:S01]  /*0550*/  LDG.E R15, desc[UR4][R10.64+0x20] ;  /* 0x000020040a0f7981 */ /* 0x000ea2000c1e1900 */
[----:B-----5:R-:W-:Y:S01]  /*0560*/  MOV R3, R5 ;  /* 0x0000000500037202 */ /* 0x020fe20000000f00 */
[----:B------:R-:W-:Y:S01]  /*0570*/  IMAD.MOV.U32 R16, RZ, RZ, RZ ;  /* 0x000000ffff107224 */ /* 0x000fe200078e00ff */
[----:B------:R-:W-:Y:S02]  /*0580*/  MOV R2, R4 ;  /* 0x0000000400027202 */ /* 0x000fe40000000f00 */
[----:B------:R-:W-:Y:S02]  /*0590*/  MOV R5, R7 ;  /* 0x0000000700057202 */ /* 0x000fe40000000f00 */
[----:B------:R-:W-:Y:S02]  /*05a0*/  MOV R4, R6 ;  /* 0x0000000600047202 */ /* 0x000fe40000000f00 */
[----:B------:R-:W-:Y:S01]  /*05b0*/  MOV R7, R13 ;  /* 0x0000000d00077202 */ /* 0x000fe20000000f00 */
[----:B--2---:R-:W-:-:S07]  /*05c0*/  IMAD.MOV.U32 R6, RZ, RZ, R15 ;  /* 0x000000ffff067224 */ /* 0x004fce00078e000f */
.L_x_5:
[----:B------:R-:W-:Y:S05]  /*05d0*/  BSYNC.RECONVERGENT B0 ;  /* 0x0000000000007941 */ /* 0x000fea0003800200 */
.L_x_0:
[----:B------:R-:W0:Y:S01]  /*05e0*/  LDC.64 R18, c[0x0][0x388] ;  /* 0x0000e200ff127b82 */ /* 0x000e220000000a00 */
[----:B------:R-:W-:Y:S02]  /*05f0*/  HFMA2 R13, -RZ, RZ, 2.3125, 0 ;  /* 0x40a00000ff0d7431 */ /* 0x000fe400000001ff */
[----:B------:R-:W-:Y:S01]  /*0600*/  IMAD.MOV.U32 R22, RZ, RZ, R12 ;  /* 0x000000ffff167224 */ /* 0x000fe200078e000c */
[----:B------:R-:W-:Y:S02]  /*0610*/  MOV R23, R7 ;  /* 0x0000000700177202 */ /* 0x000fe40000000f00 */
[----:B------:R-:W-:Y:S01]  /*0620*/  MOV R17, R21 ;  /* 0x0000001500117202 */ /* 0x000fe20000000f00 */
[----:B------:R-:W-:Y:S01]  /*0630*/  FFMA R13, R6, R13, 50 ;  /* 0x42480000060d7423 */ /* 0x000fe2000000000d */
[----:B0-----:R-:W-:-:S05]  /*0640*/  IMAD.WIDE R18, R14, 0x4, R18 ;  /* 0x000000040e127825 */ /* 0x001fca00078e0212 */
[----:B------:R-:W-:Y:S04]  /*0650*/  STG.E desc[UR4][R18.64], R13 ;  /* 0x0000000d12007986 */ /* 0x000fe8000c101904 */
[----:B------:R-:W-:Y:S04]  /*0660*/  STG.E.64 desc[UR4][R10.64], R22 ;  /* 0x000000160a007986 */ /* 0x000fe8000c101b04 */
[----:B------:R-:W-:Y:S04]  /*0670*/  STG.E.64 desc[UR4][R10.64+0x8], R4 ;  /* 0x000008040a007986 */ /* 0x000fe8000c101b04 */
[----:B------:R-:W-:Y:S04]  /*0680*/  STG.E.64 desc[UR4][R10.64+0x10], R2 ;  /* 0x000010020a007986 */ /* 0x000fe8000c101b04 */
[----:B------:R-:W-:Y:S04]  /*0690*/  STG.E.64 desc[UR4][R10.64+0x18], R16 ;  /* 0x000018100a007986 */ /* 0x000fe8000c101b04 */
[----:B------:R-:W-:Y:S04]  /*06a0*/  STG.E.64 desc[UR4][R10.64+0x28], R8 ;  /* 0x000028080a007986 */ /* 0x000fe8000c101b04 */
[----:B------:R-:W-:Y:S01]  /*06b0*/  STG.E desc[UR4][R10.64+0x20], R15 ;  /* 0x0000200f0a007986 */ /* 0x000fe2000c101904 */
[----:B------:R-:W-:Y:S05]  /*06c0*/  EXIT ;  /* 0x000000000000794d */ /* 0x000fea0003800000 */
        .weak           $__internal_0_$__cuda_sm20_sqrt_rn_f32_slowpath
        .type           $__internal_0_$__cuda_sm20_sqrt_rn_f32_slowpath,@function
        .size           $__internal_0_$__cuda_sm20_sqrt_rn_f32_slowpath,(.L_x_17 - $__internal_0_$__cuda_sm20_sqrt_rn_f32_slowpath)
$__internal_0_$__cuda_sm20_sqrt_rn_f32_slowpath:
[----:B------:R-:W-:-:S13]  /*06d0*/  LOP3.LUT P0, RZ, R17, 0x7fffffff, RZ, 0xc0, !PT ;  /* 0x7fffffff11ff7812 */ /* 0x000fda000780c0ff */
[----:B------:R-:W-:Y:S01]  /*06e0*/  @!P0 IMAD.MOV.U32 R13, RZ, RZ, R17 ;  /* 0x000000ffff0d8224 */ /* 0x000fe200078e0011 */
[----:B------:R-:W-:Y:S06]  /*06f0*/  @!P0 BRA `(.L_x_6) ;  /* 0x0000000000448947 */ /* 0x000fec0003800000 */
[----:B------:R-:W-:Y:S02]  /*0700*/  FSETP.GEU.FTZ.AND P0, PT, R17, RZ, PT ;  /* 0x000000ff1100720b */ /* 0x000fe40003f1e000 */
[----:B------:R-:W-:-:S11]  /*0710*/  MOV R0, R17 ;  /* 0x0000001100007202 */ /* 0x000fd60000000f00 */
[----:B------:R-:W-:Y:S01]  /*0720*/  @!P0 MOV R13, 0x7fffffff ;  /* 0x7fffffff000d8802 */ /* 0x000fe20000000f00 */
[----:B------:R-:W-:Y:S06]  /*0730*/  @!P0 BRA `(.L_x_6) ;  /* 0x0000000000348947 */ /* 0x000fec0003800000 */
[----:B------:R-:W-:-:S13]  /*0740*/  FSETP.GTU.FTZ.AND P0, PT, |R0|, +INF , PT ;  /* 0x7f8000000000780b */ /* 0x000fda0003f1c200 */
[----:B------:R-:W-:Y:S01]  /*0750*/  @P0 FADD.FTZ R13, R0, 1 ;  /* 0x3f800000000d0421 */ /* 0x000fe20000010000 */
[----:B------:R-:W-:Y:S06]  /*0760*/  @P0 BRA `(.L_x_6) ;  /* 0x0000000000280947 */ /* 0x000fec0003800000 */
[----:B------:R-:W-:-:S13]  /*0770*/  FSETP.NEU.FTZ.AND P0, PT, |R0|, +INF , PT ;  /* 0x7f8000000000780b */ /* 0x000fda0003f1d200 */
[----:B------:R-:W-:-:S04]  /*0780*/  @P0 FFMA R15, R0, 1.84467440737095516160e+19, RZ ;  /* 0x5f800000000f0823 */ /* 0x000fc800000000ff */
[----:B------:R-:W0:Y:S02]  /*0790*/  @P0 MUFU.RSQ R16, R15 ;  /* 0x0000000f00100308 */ /* 0x000e240000001400 */
[----:B0-----:R-:W-:Y:S01]  /*07a0*/  @P0 FMUL.FTZ R18, R15, R16 ;  /* 0x000000100f120220 */ /* 0x001fe20000410000 */
[----:B------:R-:W-:-:S03]  /*07b0*/  @P0 FMUL.FTZ R16, R16, 0.5 ;  /* 0x3f00000010100820 */ /* 0x000fc60000410000 */
[----:B------:R-:W-:-:S04]  /*07c0*/  @P0 FADD.FTZ R13, -R18, -RZ ;  /* 0x800000ff120d0221 */ /* 0x000fc80000010100 */
[----:B------:R-:W-:Y:S01]  /*07d0*/  @P0 FFMA R17, R18, R13, R15 ;  /* 0x0000000d12110223 */ /* 0x000fe2000000000f */
[----:B------:R-:W-:-:S03]  /*07e0*/  @!P0 IMAD.MOV.U32 R13, RZ, RZ, R0 ;  /* 0x000000ffff0d8224 */ /* 0x000fc600078e0000 */
[----:B------:R-:W-:-:S04]  /*07f0*/  @P0 FFMA R16, R17, R16, R18 ;  /* 0x0000001011100223 */ /* 0x000fc80000000012 */
[----:B------:R-:W-:-:S07]  /*0800*/  @P0 FMUL.FTZ R13, R16, 2.3283064365386962891e-10 ;  /* 0x2f800000100d0820 */ /* 0x000fce0000410000 */
.L_x_6:
[----:B------:R-:W-:Y:S01]  /*0810*/  HFMA2 R17, -RZ, RZ, 0, 0 ;  /* 0x00000000ff117431 */ /* 0x000fe200000001ff */
[----:B------:R-:W-:-:S04]  /*0820*/  MOV R16, R19 ;  /* 0x0000001300107202 */ /* 0x000fc80000000f00 */
[----:B------:R-:W-:Y:S05]  /*0830*/  RET.REL.NODEC R16 `(_Z22normal_generate_kernelP17curandStateXORWOWPf) ;  /* 0xfffffff410f07950 */ /* 0x000fea0003c3ffff */
.L_x_7:
[----:B------:R-:W-:-:S00]  /*0840*/  BRA `(.L_x_7) ;  /* 0xfffffffc00fc7947 */ /* 0x000fc0000383ffff */
[----:B------:R-:W-:-:S00]  /*0850*/  NOP ;  /* 0x0000000000007918 */ /* 0x000fc00000000000 */
        /* <DEDUP_REMOVED lines=10> */
.L_x_17:


//--------------------- .text._Z18normal_init_kernelP17curandStateXORWOWf --------------------------
	.section	.text._Z18normal_init_kernelP17curandStateXORWOWf,"ax",@progbits
	.align	128
        .global         _Z18normal_init_kernelP17curandStateXORWOWf
        .type           _Z18normal_init_kernelP17curandStateXORWOWf,@function
        .size           _Z18normal_init_kernelP17curandStateXORWOWf,(.L_x_19 - _Z18normal_init_kernelP17curandStateXORWOWf)
        .other          _Z18normal_init_kernelP17curandStateXORWOWf,@"STO_CUDA_ENTRY STV_DEFAULT"
_Z18normal_init_kernelP17curandStateXORWOWf:
.text._Z18normal_init_kernelP17curandStateXORWOWf:
[----:B------:R-:W-:Y:S01]  /*0000*/  LDC R1, c[0x0][0x37c] ;  /* 0x0000df00ff017b82 */ /* 0x000fe20000000800 */
[----:B------:R-:W0:Y:S01]  /*0010*/  LDCU UR4, c[0x0][0x388] ;  /* 0x00007100ff0477ac */ /* 0x000e220008000800 */
[----:B------:R-:W1:Y:S06]  /*0020*/  S2R R13, SR_TID.X ;  /* 0x00000000000d7919 */ /* 0x000e6c0000002100 */
[----:B------:R-:W1:Y:S01]  /*0030*/  S2UR UR6, SR_CTAID.X ;  /* 0x00000000000679c3 */ /* 0x000e620000002500 */
[----:B------:R-:W-:Y:S07]  /*0040*/  BSSY.RECONVERGENT B0, `(.L_x_8) ;  /* 0x00000e6000007945 */ /* 0x000fee0003800200 */
[----:B------:R-:W1:Y:S01]  /*0050*/  LDC R4, c[0x0][0x360] ;  /* 0x0000d800ff047b82 */ /* 0x000e620000000800 */
[----:B0-----:R-:W0:Y:S07]  /*0060*/  F2I.U64.TRUNC R2, UR4 ;  /* 0x0000000400027d11 */ /* 0x001e2e000820d800 */
[----:B------:R-:W2:Y:S01]  /*0070*/  LDC.64 R6, c[0x0][0x380] ;  /* 0x0000e000ff067b82 */ /* 0x000ea20000000a00 */
[----:B------:R-:W3:Y:S01]  /*0080*/  LDCU.64 UR4, c[0x0][0x358] ;  /* 0x00006b00ff0477ac */ /* 0x000ee20008000a00 */
[----:B0-----:R-:W-:Y:S01]  /*0090*/  LOP3.LUT R0, R2, 0xaad26b49, RZ, 0x3c, !PT ;  /* 0xaad26b4902007812 */ /* 0x001fe200078e3cff */
[----:B-1----:R-:W-:Y:S01]  /*00a0*/  IMAD R13, R4, UR6, R13 ;  /* 0x00000006040d7c24 */ /* 0x002fe2000f8e020d */
[----:B------:R-:W-:-:S03]  /*00b0*/  LOP3.LUT R2, R3, 0xf7dcefdd, RZ, 0x3c, !PT ;  /* 0xf7dcefdd03027812 */ /* 0x000fc600078e3cff */
[----:B------:R-:W-:Y:S01]  /*00c0*/  IMAD R0, R0, 0x4182bed5, RZ ;  /* 0x4182bed500007824 */ /* 0x000fe200078e02ff */
[C---:B------:R-:W-:Y:S01]  /*00d0*/  ISETP.NE.AND P0, PT, R13.reuse, RZ, PT ;  /* 0x000000ff0d00720c */ /* 0x040fe20003f05270 */
[----:B------:R-:W-:Y:S02]  /*00e0*/  IMAD R3, R2, -0x658354e5, RZ ;  /* 0x9a7cab1b02037824 */ /* 0x000fe400078e02ff */
[C---:B------:R-:W-:Y:S01]  /*00f0*/  VIADD R5, R0.reuse, 0x75bcd15 ;  /* 0x075bcd1500057836 */ /* 0x040fe20000000000 */
[C---:B------:R-:W-:Y:S01]  /*0100*/  LOP3.LUT R8, R0.reuse, 0x159a55e5, RZ, 0x3c, !PT ;  /* 0x159a55e500087812 */ /* 0x040fe200078e3cff */
[----:B--2---:R-:W-:Y:S01]  /*0110*/  IMAD.WIDE R6, R13, 0x30, R6 ;  /* 0x000000300d067825 */ /* 0x004fe200078e0206 */
[C---:B------:R-:W-:Y:S02]  /*0120*/  IADD3 R4, PT, PT, R0.reuse, 0x64f0c9, R3 ;  /* 0x0064f0c900047810 */ /* 0x040fe40007ffe003 */
[----:B------:R-:W-:Y:S01]  /*0130*/  LOP3.LUT R10, R3, 0x5491333, RZ, 0x3c, !PT ;  /* 0x05491333030a7812 */ /* 0x000fe200078e3cff */
[----:B------:R-:W-:-:S02]  /*0140*/  VIADD R11, R0, 0x583f19 ;  /* 0x00583f19000b7836 */ /* 0x000fc40000000000 */
[----:B------:R-:W-:Y:S01]  /*0150*/  VIADD R9, R3, 0x1f123bb5 ;  /* 0x1f123bb503097836 */ /* 0x000fe20000000000 */
[----:B---3--:R0:W-:Y:S04]  /*0160*/  STG.E.64 desc[UR4][R6.64], R4 ;  /* 0x0000000406007986 */ /* 0x0081e8000c101b04 */
[----:B------:R0:W-:Y:S04]  /*0170*/  STG.E.64 desc[UR4][R6.64+0x8], R8 ;  /* 0x0000080806007986 */ /* 0x0001e8000c101b04 */
[----:B------:R0:W-:Y:S01]  /*0180*/  STG.E.64 desc[UR4][R6.64+0x10], R10 ;  /* 0x0000100a06007986 */ /* 0x0001e2000c101b04 */
[----:B------:R-:W-:Y:S05]  /*0190*/  @!P0 BRA `(.L_x_9) ;  /* 0x0000000c00408947 */ /* 0x000fea0003800000 */
[----:B------:R-:W-:Y:S01]  /*01a0*/  SHF.R.S32.HI R0, RZ, 0x1f, R13 ;  /* 0x0000001fff007819 */ /* 0x000fe2000001140d */
[----:B------:R-:W-:-:S07]  /*01b0*/  IMAD.MOV.U32 R12, RZ, RZ, RZ ;  /* 0x000000ffff0c7224 */ /* 0x000fce00078e00ff */
.L_x_15:
[----:B-1----:R-:W-:Y:S01]  /*01c0*/  LOP3.LUT R2, R13, 0x3, RZ, 0xc0, !PT ;  /* 0x000000030d027812 */ /* 0x002fe200078ec0ff */
[----:B------:R-:W-:Y:S03]  /*01d0*/  BSSY.RECONVERGENT B1, `(.L_x_10) ;  /* 0x00000c6000017945 */ /* 0x000fe60003800200 */
[----:B------:R-:W-:-:S04]  /*01e0*/  ISETP.NE.U32.AND P0, PT, R2, RZ, PT ;  /* 0x000000ff0200720c */ /* 0x000fc80003f05070 */
[----:B------:R-:W-:-:S13]  /*01f0*/  ISETP.NE.AND.EX P0, PT, RZ, RZ, PT, P0 ;  /* 0x000000ffff00720c */ /* 0x000fda0003f05300 */
[----:B------:R-:W-:Y:S05]  /*0200*/  @!P0 BRA `(.L_x_11) ;  /* 0x0000000c00088947 */ /* 0x000fea0003800000 */
[----:B0-----:R-:W0:Y:S01]  /*0210*/  LDC.64 R8, c[0x4][RZ] ;  /* 0x01000000ff087b82 */ /* 0x001e220000000a00 */
[----:B------:R-:W-:Y:S02]  /*0220*/  IMAD.MOV.U32 R14, RZ, RZ, RZ ;  /* 0x000000ffff0e7224 */ /* 0x000fe400078e00ff */
[----:B0-----:R-:W-:-:S07]  /*0230*/  IMAD.WIDE.U32 R8, R12, 0xc80, R8 ;  /* 0x00000c800c087825 */ /* 0x001fce00078e0008 */
.L_x_14:
[----:B-1----:R-:W-:Y:S01]  /*0240*/  IMAD.MOV.U32 R15, RZ, RZ, RZ ;  /* 0x000000ffff0f7224 */ /* 0x002fe200078e00ff */
[----:B------:R-:W-:Y:S01]  /*0250*/  CS2R R2, SRZ ;  /* 0x0000000000027805 */ /* 0x000fe2000001ff00 */
[----:B------:R-:W-:Y:S01]  /*0260*/  IMAD.MOV.U32 R17, RZ, RZ, RZ ;  /* 0x000000ffff117224 */ /* 0x000fe200078e00ff */
[----:B------:R-:W-:-:S07]  /*0270*/  CS2R R4, SRZ ;  /* 0x0000000000047805 */ /* 0x000fce000001ff00 */
.L_x_13:
[----:B------:R-:W-:-:S05]  /*0280*/  IMAD.WIDE.U32 R10, R17, 0x4, R6 ;  /* 0x00000004110a7825 */ /* 0x000fca00078e0006 */
[----:B------:R0:W5:Y:S01]  /*0290*/  LDG.E R16, desc[UR4][R10.64+0x4] ;  /* 0x000004040a107981 */ /* 0x000162000c1e1900 */
[----:B------:R-:W-:-:S07]  /*02a0*/  IMAD.MOV.U32 R19, RZ, RZ, RZ ;  /* 0x000000ffff137224 */ /* 0x000fce00078e00ff */
.L_x_12:
[----:B-----5:R-:W-:Y:S01]  /*02b0*/  SHF.R.U32.HI R24, RZ, R19, R16 ;  /* 0x00000013ff187219 */ /* 0x020fe20000011610 */
[----:B0-----:R-:W-:-:S03]  /*02c0*/  IMAD.SHL.U32 R10, R17, 0x20, RZ ;  /* 0x00000020110a7824 */ /* 0x001fc600078e00ff */
[----:B------:R-:W-:Y:S01]  /*02d0*/  LOP3.LUT R11, R24, 0x1, RZ, 0xc0, !PT ;  /* 0x00000001180b7812 */ /* 0x000fe200078ec0ff */
[----:B------:R-:W-:-:S03]  /*02e0*/  IMAD.IADD R10, R10, 0x1, R19 ;  /* 0x000000010a0a7824 */ /* 0x000fc600078e0213 */
[----:B------:R-:W-:Y:S01]  /*02f0*/  ISETP.NE.U32.AND P0, PT, R11, 0x1, PT ;  /* 0x000000010b00780c */ /* 0x000fe20003f05070 */
[----:B------:R-:W-:-:S03]  /*0300*/  IMAD R11, R10, 0x5, RZ ;  /* 0x000000050a0b7824 */ /* 0x000fc600078e02ff */
[----:B------:R-:W-:Y:S01]  /*0310*/  R2P PR, R24, 0x7e ;  /* 0x0000007e18007804 */ /* 0x000fe20000000000 */
[----:B------:R-:W-:-:S08]  /*0320*/  IMAD.WIDE.U32 R10, R11, 0x4, R8 ;  /* 0x000000040b0a7825 */ /* 0x000fd000078e0008 */
[----:B------:R-:W2:Y:S04]  /*0330*/  @!P0 LDG.E R18, desc[UR4][R10.64] ;  /* 0x000000040a128981 */ /* 0x000ea8000c1e1900 */
[----:B------:R-:W3:Y:S04]  /*0340*/  @!P0 LDG.E R20, desc[UR4][R10.64+0x10] ;  /* 0x000010040a148981 */ /* 0x000ee8000c1e1900 */
[----:B------:R-:W4:Y:S04]  /*0350*/  @P1 LDG.E R22, desc[UR4][R10.64+0x14] ;  /* 0x000014040a161981 */ /* 0x000f28000c1e1900 */
[----:B------:R-:W4:Y:S04]  /*0360*/  @P2 LDG.E R26, desc[UR4][R10.64+0x28] ;  /* 0x000028040a1a2981 */ /* 0x000f28000c1e1900 */
[----:B------:R-:W4:Y:S04]  /*0370*/  @!P0 LDG.E R21, desc[UR4][R10.64+0x4] ;  /* 0x000004040a158981 */ /* 0x000f28000c1e1900 */
[----:B------:R-:W4:Y:S04]  /*0380*/  @!P0 LDG.E R23, desc[UR4][R10.64+0xc] ;  /* 0x00000c040a178981 */ /* 0x000f28000c1e1900 */
[----:B------:R-:W4:Y:S04]  /*0390*/  @P1 LDG.E R25, desc[UR4][R10.64+0x18] ;  /* 0x000018040a191981 */ /* 0x000f28000c1e1900 */
[----:B------:R-:W4:Y:S04]  /*03a0*/  @P3 LDG.E R28, desc[UR4][R10.64+0x3c] ;  /* 0x00003c040a1c3981 */ /* 0x000f28000c1e1900 */
[----:B------:R-:W4:Y:S01]  /*03b0*/  @P6 LDG.E R27, desc[UR4][R10.64+0x7c] ;  /* 0x00007c040a1b6981 */ /* 0x000f22000c1e1900 */
[----:B--2---:R-:W-:-:S03]  /*03c0*/  @!P0 LOP3.LUT R15, R15, R18, RZ, 0x3c, !PT ;  /* 0x000000120f0f8212 */ /* 0x004fc600078e3cff */
[----:B------:R-:W2:Y:S01]  /*03d0*/  @!P0 LDG.E R18, desc[UR4][R10.64+0x8] ;  /* 0x000008040a128981 */ /* 0x000ea2000c1e1900 */
[----:B---3--:R-:W-:-:S03]  /*03e0*/  @!P0 LOP3.LUT R3, R3, R20, RZ, 0x3c, !PT ;  /* 0x0000001403038212 */ /* 0x008fc600078e3cff */
[----:B------:R-:W3:Y:S01]  /*03f0*/  @P1 LDG.E R20, desc[UR4][R10.64+0x24] ;  /* 0x000024040a141981 */ /* 0x000ee2000c1e1900 */
[----:B----4-:R-:W-:-:S03]  /*0400*/  @P1 LOP3.LUT R15, R15, R22, RZ, 0x3c, !PT ;  /* 0x000000160f0f1212 */ /* 0x010fc600078e3cff */
[----:B------:R-:W4:Y:S01]  /*0410*/  @P2 LDG.E R22, desc[UR4][R10.64+0x38] ;  /* 0x000038040a162981 */ /* 0x000f22000c1e1900 */
[----:B------:R-:W-:-:S03]  /*0420*/  @P2 LOP3.LUT R15, R15, R26, RZ, 0x3c, !PT ;  /* 0x0000001a0f0f2212 */ /* 0x000fc600078e3cff */
[----:B------:R-:W4:Y:S01]  /*0430*/  @P4 LDG.E R26, desc[UR4][R10.64+0x50] ;  /* 0x000050040a1a4981 */ /* 0x000f22000c1e1900 */
[----:B------:R-:W-:-:S03]  /*0440*/  @!P0 LOP3.LUT R4, R4, R21, RZ, 0x3c, !PT ;  /* 0x0000001504048212 */ /* 0x000fc600078e3cff */
[----:B------:R-:W4:Y:S01]  /*0450*/  @P1 LDG.E R21, desc[UR4][R10.64+0x20] ;  /* 0x000020040a151981 */ /* 0x000f22000c1e1900 */
[----:B------:R-:W-:-:S03]  /*0460*/  @!P0 LOP3.LUT R2, R2, R23, RZ, 0x3c, !PT ;  /* 0x0000001702028212 */ /* 0x000fc600078e3cff */
[----:B------:R-:W4:Y:S01]  /*0470*/  @P2 LDG.E R23, desc[UR4][R10.64+0x2c] ;  /* 0x00002c040a172981 */ /* 0x000f22000c1e1900 */
[----:B------:R-:W-:-:S03]  /*0480*/  @P1 LOP3.LUT R4, R4, R25, RZ, 0x3c, !PT ;  /* 0x0000001904041212 */ /* 0x000fc600078e3cff */
[----:B------:R-:W4:Y:S01]  /*0490*/  @P2 LDG.E R25, desc[UR4][R10.64+0x34] ;  /* 0x000034040a192981 */ /* 0x000f22000c1e1900 */
[----:B--2---:R-:W-:-:S03]  /*04a0*/  @!P0 LOP3.LUT R5, R5, R18, RZ, 0x3c, !PT ;  /* 0x0000001205058212 */ /* 0x004fc600078e3cff */
[----:B------:R-:W2:Y:S01]  /*04b0*/  @P1 LDG.E R18, desc[UR4][R10.64+0x1c] ;  /* 0x00001c040a121981 */ /* 0x000ea2000c1e1900 */
[----:B---3--:R-:W-:-:S03]  /*04c0*/  @P1 LOP3.LUT R3, R3, R20, RZ, 0x3c, !PT ;  /* 0x0000001403031212 */ /* 0x008fc600078e3cff */
[----:B------:R-:W3:Y:S01]  /*04d0*/  @P2 LDG.E R20, desc[UR4][R10.64+0x30] ;  /* 0x000030040a142981 */ /* 0x000ee2000c1e1900 */
[----:B----4-:R-:W-:-:S03]  /*04e0*/  @P2 LOP3.LUT R3, R3, R22, RZ, 0x3c, !PT ;  /* 0x0000001603032212 */ /* 0x010fc600078e3cff */
[----:B------:R-:W4:Y:S01]  /*04f0*/  @P3 LDG.E R22, desc[UR4][R10.64+0x4c] ;  /* 0x00004c040a163981 */ /* 0x000f22000c1e1900 */
[----:B------:R-:W-:-:S04]  /*0500*/  @P3 LOP3.LUT R15, R15, R28, RZ, 0x3c, !PT ;  /* 0x0000001c0f0f3212 */ /* 0x000fc800078e3cff */
[----:B------:R-:W-:Y:S02]  /*0510*/  @P4 LOP3.LUT R15, R15, R26, RZ, 0x3c, !PT ;  /* 0x0000001a0f0f4212 */ /* 0x000fe400078e3cff */
[----:B------:R-:W-:Y:S01]  /*0520*/  @P1 LOP3.LUT R2, R2, R21, RZ, 0x3c, !PT ;  /* 0x0000001502021212 */ /* 0x000fe200078e3cff */
[----:B------:R-:W4:Y:S04]  /*0530*/  @P5 LDG.E R26, desc[UR4][R10.64+0x64] ;  /* 0x000064040a1a5981 */ /* 0x000f28000c1e1900 */
[----:B------:R-:W4:Y:S01]  /*0540*/  @P3 LDG.E R21, desc[UR4][R10.64+0x40] ;  /* 0x000040040a153981 */ /* 0x000f22000c1e1900 */
[----:B------:R-:W-:Y:S02]  /*0550*/  @P2 LOP3.LUT R4, R4, R23, RZ, 0x3c, !PT ;  /* 0x0000001704042212 */ /* 0x000fe400078e3cff */
[----:B------:R-:W-:Y:S01]  /*0560*/  @P2 LOP3.LUT R2, R2, R25, RZ, 0x3c, !PT ;  /* 0x0000001902022212 */ /* 0x000fe200078e3cff */
[----:B------:R-:W4:Y:S04]  /*0570*/  @P3 LDG.E R23, desc[UR4][R10.64+0x48] ;  /* 0x000048040a173981 */ /* 0x000f28000c1e1900 */
[----:B------:R-:W4:Y:S01]  /*0580*/  @P4 LDG.E R25, desc[UR4][R10.64+0x54] ;  /* 0x000054040a194981 */ /* 0x000f22000c1e1900 */
[----:B--2---:R-:W-:-:S03]  /*0590*/  @P1 LOP3.LUT R5, R5, R18, RZ, 0x3c, !PT ;  /* 0x0000001205051212 */ /* 0x004fc600078e3cff */
[----:B------:R-:W2:Y:S01]  /*05a0*/  @P3 LDG.E R18, desc[UR4][R10.64+0x44] ;  /* 0x000044040a123981 */ /* 0x000ea2000c1e1900 */
[----:B---3--:R-:W-:-:S03]  /*05b0*/  @P2 LOP3.LUT R5, R5, R20, RZ, 0x3c, !PT ;  /* 0x0000001405052212 */ /* 0x008fc600078e3cff */
[----:B------:R-:W3:Y:S01]  /*05c0*/  @P4 LDG.E R20, desc[UR4][R10.64+0x58] ;  /* 0x000058040a144981 */ /* 0x000ee2000c1e1900 */
[----:B----4-:R-:W-:-:S03]  /*05d0*/  @P3 LOP3.LUT R3, R3, R22, RZ, 0x3c, !PT ;  /* 0x0000001603033212 */ /* 0x010fc600078e3cff */
[----:B------:R-:W4:Y:S01]  /*05e0*/  @P4 LDG.E R22, desc[UR4][R10.64+0x60] ;  /* 0x000060040a164981 */ /* 0x000f22000c1e1900 */
[----:B------:R-:W-:Y:S02]  /*05f0*/  LOP3.LUT P0, RZ, R24, 0x80, RZ, 0xc0, !PT ;  /* 0x0000008018ff7812 */ /* 0x000fe4000780c0ff */
[----:B------:R-:W-:Y:S02]  /*0600*/  @P5 LOP3.LUT R15, R15, R26, RZ, 0x3c, !PT ;  /* 0x0000001a0f0f5212 */ /* 0x000fe400078e3cff */
[----:B------:R-:W4:Y:S01]  /*0610*/  @P6 LDG.E R26, desc[UR4][R10.64+0x78] ;  /* 0x000078040a1a6981 */ /* 0x000f22000c1e1900 */
[----:B------:R-:W-:-:S03]  /*0620*/  @P3 LOP3.LUT R4, R4, R21, RZ, 0x3c, !PT ;  /* 0x0000001504043212 */ /* 0x000fc600078e3cff */
[----:B------:R-:W4:Y:S01]  /*0630*/  @P4 LDG.E R21, desc[UR4][R10.64+0x5c] ;  /* 0x00005c040a154981 */ /* 0x000f22000c1e1900 */
[----:B------:R-:W-:-:S03]  /*0640*/  @P3 LOP3.LUT R2, R2, R23, RZ, 0x3c, !PT ;  /* 0x0000001702023212 */ /* 0x000fc600078e3cff */
[----:B------:R-:W4:Y:S01]  /*0650*/  @P5 LDG.E R23, desc[UR4][R10.64+0x68] ;  /* 0x000068040a175981 */ /* 0x000f22000c1e1900 */
[----:B------:R-:W-:-:S03]  /*0660*/  @P4 LOP3.LUT R4, R4, R25, RZ, 0x3c, !PT ;  /* 0x0000001904044212 */ /* 0x000fc600078e3cff */
[----:B------:R-:W4:Y:S01]  /*0670*/  @P5 LDG.E R25, desc[UR4][R10.64+0x70] ;  /* 0x000070040a195981 */ /* 0x000f22000c1e1900 */
[----:B--2---:R-:W-:-:S03]  /*0680*/  @P3 LOP3.LUT R5, R5, R18, RZ, 0x3c, !PT ;  /* 0x0000001205053212 */ /* 0x004fc600078e3cff */
[----:B------:R-:W2:Y:S01]  /*0690*/  @P5 LDG.E R18, desc[UR4][R10.64+0x6c] ;  /* 0x00006c040a125981 */ /* 0x000ea2000c1e1900 */
[----:B---3--:R-:W-:-:S03]  /*06a0*/  @P4 LOP3.LUT R5, R5, R20, RZ, 0x3c, !PT ;  /* 0x0000001405054212 */ /* 0x008fc600078e3cff */
[----:B------:R-:W3:Y:S01]  /*06b0*/  @P5 LDG.E R20, desc[UR4][R10.64+0x74] ;  /* 0x000074040a145981 */ /* 0x000ee2000c1e1900 */
[----:B----4-:R-:W-:-:S03]  /*06c0*/  @P4 LOP3.LUT R3, R3, R22, RZ, 0x3c, !PT ;  /* 0x0000001603034212 */ /* 0x010fc600078e3cff */
[----:B------:R-:W4:Y:S01]  /*06d0*/  @P0 LDG.E R22, desc[UR4][R10.64+0x8c] ;  /* 0x00008c040a160981 */ /* 0x000f22000c1e1900 */
[----:B------:R-:W-:-:S03]  /*06e0*/  @P6 LOP3.LUT R15, R15, R26, RZ, 0x3c, !PT ;  /* 0x0000001a0f0f6212 */ /* 0x000fc600078e3cff */
        /* <DEDUP_REMOVED lines=13> */
[----:B------:R-:W-:Y:S02]  /*07c0*/  @P6 LOP3.LUT R4, R4, R27, RZ, 0x3c, !PT ;  /* 0x0000001b04046212 */ /* 0x000fe400078e3cff */
[----:B------:R-:W-:Y:S02]  /*07d0*/  @P6 LOP3.LUT R2, R2, R21, RZ, 0x3c, !PT ;  /* 0x0000001502026212 */ /* 0x000fe400078e3cff */
[----:B------:R-:W-:Y:S02]  /*07e0*/  @P0 LOP3.LUT R4, R4, R23, RZ, 0x3c, !PT ;  /* 0x0000001704040212 */ /* 0x000fe400078e3cff */
[----:B------:R-:W-:Y:S02]  /*07f0*/  @P0 LOP3.LUT R2, R2, R25, RZ, 0x3c, !PT ;  /* 0x0000001902020212 */ /* 0x000fe400078e3cff */
[----:B--2---:R-:W-:Y:S02]  /*0800*/  @P6 LOP3.LUT R5, R5, R18, RZ, 0x3c, !PT ;  /* 0x0000001205056212 */ /* 0x004fe400078e3cff */
[----:B---3--:R-:W-:-:S02]  /*0810*/  @P6 LOP3.LUT R3, R3, R20, RZ, 0x3c, !PT ;  /* 0x0000001403036212 */ /* 0x008fc400078e3cff */
[----:B----4-:R-:W-:Y:S02]  /*0820*/  @P0 LOP3.LUT R5, R5, R22, RZ, 0x3c, !PT ;  /* 0x0000001605050212 */ /* 0x010fe400078e3cff */
[----:B------:R-:W-:Y:S02]  /*0830*/  @P0 LOP3.LUT R3, R3, R26, RZ, 0x3c, !PT ;  /* 0x0000001a03030212 */ /* 0x000fe400078e3cff */
[----:B------:R-:W-:-:S13]  /*0840*/  R2P PR, R24.B1, 0x7f ;  /* 0x0000007f18007804 */ /* 0x000fda0000001000 */
[----:B------:R-:W2:Y:S04]  /*0850*/  @P0 LDG.E R18, desc[UR4][R10.64+0xa0] ;  /* 0x0000a0040a120981 */ /* 0x000ea8000c1e1900 */
[----:B------:R-:W3:Y:S04]  /*0860*/  @P1 LDG.E R22, desc[UR4][R10.64+0xb4] ;  /* 0x0000b4040a161981 */ /* 0x000ee8000c1e1900 */
[----:B------:R-:W4:Y:S04]  /*0870*/  @P2 LDG.E R26, desc[UR4][R10.64+0xc8] ;  /* 0x0000c8040a1a2981 */ /* 0x000f28000c1e1900 */
[----:B------:R-:W4:Y:S04]  /*0880*/  @P3 LDG.E R28, desc[UR4][R10.64+0xdc] ;  /* 0x0000dc040a1c3981 */ /* 0x000f28000c1e1900 */
[----:B------:R-:W4:Y:S04]  /*0890*/  @P0 LDG.E R23, desc[UR4][R10.64+0xa4] ;  /* 0x0000a4040a170981 */ /* 0x000f28000c1e1900 */
[----:B------:R-:W4:Y:S04]  /*08a0*/  @P0 LDG.E R20, desc[UR4][R10.64+0xa8] ;  /* 0x0000a8040a140981 */ /* 0x000f28000c1e1900 */
[----:B------:R-:W4:Y:S04]  /*08b0*/  @P4 LDG.E R25, desc[UR4][R10.64+0xf0] ;  /* 0x0000f0040a194981 */ /* 0x000f28000c1e1900 */
        /* <DEDUP_REMOVED lines=21> */
[----:B------:R-:W-:Y:S02]  /*0a10*/  LOP3.LUT P0, RZ, R24, 0x8000, RZ, 0xc0, !PT ;  /* 0x0000800018ff7812 */ /* 0x000fe4000780c0ff */
[----:B----4-:R-:W-:Y:S01]  /*0a20*/  @P5 LOP3.LUT R15, R15, R26, RZ, 0x3c, !PT ;  /* 0x0000001a0f0f5212 */ /* 0x010fe200078e3cff */
[----:B------:R-:W4:Y:S04]  /*0a30*/  @P3 LDG.E R24, desc[UR4][R10.64+0xe4] ;  /* 0x0000e4040a183981 */ /* 0x000f28000c1e1900 */
[----:B------:R-:W2:Y:S01]  /*0a40*/  @P6 LDG.E R26, desc[UR4][R10.64+0x118] ;  /* 0x000118040a1a6981 */ /* 0x000ea2000c1e1900 */
        /* <DEDUP_REMOVED lines=8> */
[----:B---3--:R-:W-:-:S03]  /*0ad0*/  @P2 LOP3.LUT R3, R3, R22, RZ, 0x3c, !PT ;  /* 0x0000001603032212 */ /* 0x008fc600078e3cff */
[----:B------:R-:W3:Y:S01]  /*0ae0*/  @P4 LDG.E R22, desc[UR4][R10.64+0x100] ;  /* 0x000100040a164981 */ /* 0x000ee2000c1e1900 */
[----:B--2---:R-:W-:-:S03]  /*0af0*/  @P6 LOP3.LUT R15, R15, R26, RZ, 0x3c, !PT ;  /* 0x0000001a0f0f6212 */ /* 0x004fc600078e3cff */
[----:B------:R-:W2:Y:S01]  /*0b00*/  @P0 LDG.E R26, desc[UR4][R10.64+0x12c] ;  /* 0x00012c040a1a0981 */ /* 0x000ea2000c1e1900 */
[----:B----4-:R-:W-:-:S03]  /*0b10*/  @P2 LOP3.LUT R2, R2, R23, RZ, 0x3c, !PT ;  /* 0x0000001702022212 */ /* 0x010fc600078e3cff */
[----:B------:R-:W4:Y:S01]  /*0b20*/  @P4 LDG.E R23, desc[UR4][R10.64+0xfc] ;  /* 0x0000fc040a174981 */ /* 0x000f22000c1e1900 */
[----:B------:R-:W-:-:S03]  /*0b30*/  @P2 LOP3.LUT R5, R5, R20, RZ, 0x3c, !PT ;  /* 0x0000001405052212 */ /* 0x000fc600078e3cff */
[----:B------:R-:W4:Y:S01]  /*0b40*/  @P4 LDG.E R20, desc[UR4][R10.64+0xf8] ;  /* 0x0000f8040a144981 */ /* 0x000f22000c1e1900 */
[----:B------:R-:W-:Y:S02]  /*0b50*/  @P3 LOP3.LUT R2, R2, R27, RZ, 0x3c, !PT ;  /* 0x0000001b02023212 */ /* 0x000fe400078e3cff */
[----:B------:R-:W-:Y:S01]  /*0b60*/  @P3 LOP3.LUT R4, R4, R25, RZ, 0x3c, !PT ;  /* 0x0000001904043212 */ /* 0x000fe200078e3cff */
[----:B------:R-:W4:Y:S01]  /*0b70*/  @P5 LDG.E R27, desc[UR4][R10.64+0x110] ;  /* 0x000110040a1b5981 */ /* 0x000f22000c1e1900 */
[----:B------:R-:W-:-:S03]  /*0b80*/  @P3 LOP3.LUT R5, R5, R24, RZ, 0x3c, !PT ;  /* 0x0000001805053212 */ /* 0x000fc600078e3cff */
[----:B------:R-:W4:Y:S04]  /*0b90*/  @P5 LDG.E R25, desc[UR4][R10.64+0x108] ;  /* 0x000108040a195981 */ /* 0x000f28000c1e1900 */
        /* <DEDUP_REMOVED lines=19> */
[----:B------:R-:W-:-:S05]  /*0cd0*/  VIADD R19, R19, 0x10 ;  /* 0x0000001013137836 */ /* 0x000fca0000000000 */
[----:B------:R-:W-:Y:S02]  /*0ce0*/  ISETP.NE.AND P1, PT, R19, 0x20, PT ;  /* 0x000000201300780c */ /* 0x000fe40003f25270 */
[----:B------:R-:W-:Y:S02]  /*0cf0*/  @P5 LOP3.LUT R3, R3, R18, RZ, 0x3c, !PT ;  /* 0x0000001203035212 */ /* 0x000fe400078e3cff */
[----:B------:R-:W-:Y:S02]  /*0d00*/  @P6 LOP3.LUT R4, R4, R21, RZ, 0x3c, !PT ;  /* 0x0000001504046212 */ /* 0x000fe400078e3cff */
[----:B---3--:R-:W-:-:S04]  /*0d10*/  @P6 LOP3.LUT R3, R3, R22, RZ, 0x3c, !PT ;  /* 0x0000001603036212 */ /* 0x008fc800078e3cff */
[----:B--2---:R-:W-:Y:S02]  /*0d20*/  @P0 LOP3.LUT R3, R3, R26, RZ, 0x3c, !PT ;  /* 0x0000001a03030212 */ /* 0x004fe400078e3cff */
[----:B----4-:R-:W-:Y:S02]  /*0d30*/  @P6 LOP3.LUT R2, R2, R23, RZ, 0x3c, !PT ;  /* 0x0000001702026212 */ /* 0x010fe400078e3cff */
[----:B------:R-:W-:Y:S02]  /*0d40*/  @P6 LOP3.LUT R5, R5, R20, RZ, 0x3c, !PT ;  /* 0x0000001405056212 */ /* 0x000fe400078e3cff */
[----:B------:R-:W-:Y:S02]  /*0d50*/  @P0 LOP3.LUT R2, R2, R27, RZ, 0x3c, !PT ;  /* 0x0000001b02020212 */ /* 0x000fe400078e3cff */
[----:B------:R-:W-:Y:S02]  /*0d60*/  @P0 LOP3.LUT R4, R4, R25, RZ, 0x3c, !PT ;  /* 0x0000001904040212 */ /* 0x000fe400078e3cff */
[----:B------:R-:W-:Y:S01]  /*0d70*/  @P0 LOP3.LUT R5, R5, R24, RZ, 0x3c, !PT ;  /* 0x0000001805050212 */ /* 0x000fe200078e3cff */
[----:B------:R-:W-:Y:S06]  /*0d80*/  @P1 BRA `(.L_x_12) ;  /* 0xfffffff400481947 */ /* 0x000fec000383ffff */
[----:B------:R-:W-:-:S05]  /*0d90*/  VIADD R17, R17, 0x1 ;  /* 0x0000000111117836 */ /* 0x000fca0000000000 */
[----:B------:R-:W-:-:S13]  /*0da0*/  ISETP.NE.AND P0, PT, R17, 0x5, PT ;  /* 0x000000051100780c */ /* 0x000fda0003f05270 */
[----:B------:R-:W-:Y:S05]  /*0db0*/  @P0 BRA `(.L_x_13) ;  /* 0xfffffff400300947 */ /* 0x000fea000383ffff */
[----:B------:R1:W-:Y:S01]  /*0dc0*/  STG.E.64 desc[UR4][R6.64+0x8], R4 ;  /* 0x0000080406007986 */ /* 0x0003e2000c101b04 */
[----:B------:R-:W-:Y:S01]  /*0dd0*/  VIADD R14, R14, 0x1 ;  /* 0x000000010e0e7836 */ /* 0x000fe20000000000 */
[----:B------:R-:W-:Y:S02]  /*0de0*/  LOP3.LUT R11, R13, 0x3, RZ, 0xc0, !PT ;  /* 0x000000030d0b7812 */ /* 0x000fe400078ec0ff */
[----:B------:R1:W-:Y:S02]  /*0df0*/  STG.E.64 desc[UR4][R6.64+0x10], R2 ;  /* 0x0000100206007986 */ /* 0x0003e4000c101b04 */
[----:B------:R-:W-:Y:S02]  /*0e00*/  ISETP.GE.U32.AND P0, PT, R14, R11, PT ;  /* 0x0000000b0e00720c */ /* 0x000fe40003f06070 */
[----:B------:R1:W-:Y:S11]  /*0e10*/  STG.E desc[UR4][R6.64+0x4], R15 ;  /* 0x0000040f06007986 */ /* 0x0003f6000c101904 */
[----:B------:R-:W-:Y:S05]  /*0e20*/  @!P0 BRA `(.L_x_14) ;  /* 0xfffffff400048947 */ /* 0x000fea000383ffff */
.L_x_11:
[----:B------:R-:W-:Y:S05]  /*0e30*/  BSYNC.RECONVERGENT B1 ;  /* 0x0000000000017941 */ /* 0x000fea0003800200 */
.L_x_10:
[C---:B------:R-:W-:Y:S01]  /*0e40*/  ISETP.GT.U32.AND P0, PT, R13.reuse, 0x3, PT ;  /* 0x000000030d00780c */ /* 0x040fe20003f04070 */
[----:B------:R-:W-:Y:S01]  /*0e50*/  VIADD R12, R12, 0x1 ;  /* 0x000000010c0c7836 */ /* 0x000fe20000000000 */
[--C-:B------:R-:W-:Y:S02]  /*0e60*/  SHF.R.U64 R13, R13, 0x2, R0.reuse ;  /* 0x000000020d0d7819 */ /* 0x100fe40000001200 */
[----:B------:R-:W-:Y:S02]  /*0e70*/  ISETP.GT.U32.AND.EX P0, PT, R0, RZ, PT, P0 ;  /* 0x000000ff0000720c */ /* 0x000fe40003f04100 */
[----:B------:R-:W-:-:S11]  /*0e80*/  SHF.R.U32.HI R0, RZ, 0x2, R0 ;  /* 0x00000002ff007819 */ /* 0x000fd60000011600 */
[----:B------:R-:W-:Y:S05]  /*0e90*/  @P0 BRA `(.L_x_15) ;  /* 0xfffffff000c80947 */ /* 0x000fea000383ffff */
.L_x_9:
[----:B------:R-:W-:Y:S05]  /*0ea0*/  BSYNC.RECONVERGENT B0 ;  /* 0x0000000000007941 */ /* 0x000fea0003800200 */
.L_x_8:
[----:B------:R-:W-:Y:S04]  /*0eb0*/  STG.E.64 desc[UR4][R6.64+0x18], RZ ;  /* 0x000018ff06007986 */ /* 0x000fe8000c101b04 */
[----:B------:R-:W-:Y:S04]  /*0ec0*/  STG.E desc[UR4][R6.64+0x20], RZ ;  /* 0x000020ff06007986 */ /* 0x000fe8000c101904 */
[----:B------:R-:W-:Y:S01]  /*0ed0*/  STG.E.64 desc[UR4][R6.64+0x28], RZ ;  /* 0x000028ff06007986 */ /* 0x000fe2000c101b04 */
[----:B------:R-:W-:Y:S05]  /*0ee0*/  EXIT ;  /* 0x000000000000794d */ /* 0x000fea0003800000 */
.L_x_16:
        /* <DEDUP_REMOVED lines=9> */
.L_x_19:


//--------------------- .nv.global.init           --------------------------
	.section	.nv.global.init,"aw",@progbits
	.align	4
.nv.global.init:
	.type		mrg32k3aM1SubSeq,@object
	.size		mrg32k3aM1SubSeq,(mrg32k3aM2SubSeq - mrg32k3aM1SubSeq)
mrg32k3aM1SubSeq:
        /*0000*/ 	.byte	0x0b, 0xcc, 0xee, 0x04, 0x73, 0x29, 0x8b, 0x6f, 0xf6, 0x53, 0x03, 0xf6, 0x23, 0xf6, 0xea, 0xda
        /* <DEDUP_REMOVED lines=125> */
	.type		mrg32k3aM2SubSeq,@object
	.size		mrg32k3aM2SubSeq,(mrg32k3aM1 - mrg32k3aM2SubSeq)
mrg32k3aM2SubSeq:
        /* <DEDUP_REMOVED lines=126> */
	.type		mrg32k3aM1,@object
	.size		mrg32k3aM1,(mrg32k3aM1Seq - mrg32k3aM1)
mrg32k3aM1:
        /* <DEDUP_REMOVED lines=144> */
	.type		mrg32k3aM1Seq,@object
	.size		mrg32k3aM1Seq,(mrg32k3aM2 - mrg32k3aM1Seq)
mrg32k3aM1Seq:
        /* <DEDUP_REMOVED lines=144> */
	.type		mrg32k3aM2,@object
	.size		mrg32k3aM2,(mrg32k3aM2Seq - mrg32k3aM2)
mrg32k3aM2:
        /* <DEDUP_REMOVED lines=144> */
	.type		mrg32k3aM2Seq,@object
	.size		mrg32k3aM2Seq,(precalc_xorwow_matrix - mrg32k3aM2Seq)
mrg32k3aM2Seq:
        /* <DEDUP_REMOVED lines=144> */
	.type		precalc_xorwow_matrix,@object
	.size		precalc_xorwow_matrix,(precalc_xorwow_offset_matrix - precalc_xorwow_matrix)
precalc_xorwow_matrix:
        /* <DEDUP_REMOVED lines=6400> */
	.type		precalc_xorwow_offset_matrix,@object
	.size		precalc_xorwow_offset_matrix,(.L_1 - precalc_xorwow_offset_matrix)
precalc_xorwow_offset_matrix:
        /* <DEDUP_REMOVED lines=6400> */
.L_1:


//--------------------- .nv.shared.reserved.0     --------------------------
	.section	.nv.shared.reserved.0,"aw",@nobits
	.weak		__nv_reservedSMEM_offset_0_alias
	.size		__nv_reservedSMEM_offset_0_alias, 0, 64
	.other		__nv_reservedSMEM_offset_0_alias,@"STO_CUDA_RESERVED_SHARED STV_DEFAULT"
__nv_reservedSMEM_offset_0_alias:
	.zero		0
	.zero		64


//--------------------- .nv.constant0._Z22normal_generate_kernelP17curandStateXORWOWPf --------------------------
	.section	.nv.constant0._Z22normal_generate_kernelP17curandStateXORWOWPf,"a",@progbits
	.sectionflags	@""
	.align	4
.nv.constant0._Z22normal_generate_kernelP17curandStateXORWOWPf:
	.zero		912


//--------------------- .nv.constant0._Z18normal_init_kernelP17curandStateXORWOWf --------------------------
	.section	.nv.constant0._Z18normal_init_kernelP17curandStateXORWOWf,"a",@progbits
	.sectionflags	@""
	.align	4
.nv.constant0._Z18normal_init_kernelP17curandStateXORWOWf:
	.zero		908


//--------------------- SYMBOLS --------------------------

	.type		.nv.reservedSmem.offset0,@object
	.size		.nv.reservedSmem.offset0,0x4
